//
// Generated by NVIDIA NVVM Compiler
//
// Compiler Build ID: CL-36424714
// Cuda compilation tools, release 13.0, V13.0.88
// Based on NVVM 20.0.0
//

.version 9.0
.target sm_100
.address_size 64

	// .globl	_Z15BlockSortKernelPiS_i
// _ZZ15BlockSortKernelPiS_iE12temp_storage has been demoted
.global .align 1 .b8 _ZN34_INTERNAL_3ead5617_4_k_cu_6f71c0f24cuda3std3__45__cpo5beginE[1];
.global .align 1 .b8 _ZN34_INTERNAL_3ead5617_4_k_cu_6f71c0f24cuda3std3__45__cpo3endE[1];
.global .align 1 .b8 _ZN34_INTERNAL_3ead5617_4_k_cu_6f71c0f24cuda3std3__45__cpo6cbeginE[1];
.global .align 1 .b8 _ZN34_INTERNAL_3ead5617_4_k_cu_6f71c0f24cuda3std3__45__cpo4cendE[1];
.global .align 1 .b8 _ZN34_INTERNAL_3ead5617_4_k_cu_6f71c0f24cuda3std3__45__cpo6rbeginE[1];
.global .align 1 .b8 _ZN34_INTERNAL_3ead5617_4_k_cu_6f71c0f24cuda3std3__45__cpo4rendE[1];
.global .align 1 .b8 _ZN34_INTERNAL_3ead5617_4_k_cu_6f71c0f24cuda3std3__45__cpo7crbeginE[1];
.global .align 1 .b8 _ZN34_INTERNAL_3ead5617_4_k_cu_6f71c0f24cuda3std3__45__cpo5crendE[1];
.global .align 1 .b8 _ZN34_INTERNAL_3ead5617_4_k_cu_6f71c0f24cuda3std3__436_GLOBAL__N__3ead5617_4_k_cu_6f71c0f26ignoreE[1];
.global .align 1 .b8 _ZN34_INTERNAL_3ead5617_4_k_cu_6f71c0f24cuda3std3__419piecewise_constructE[1];
.global .align 1 .b8 _ZN34_INTERNAL_3ead5617_4_k_cu_6f71c0f24cuda3std3__48in_placeE[1];
.global .align 1 .b8 _ZN34_INTERNAL_3ead5617_4_k_cu_6f71c0f24cuda3std3__420unreachable_sentinelE[1];
.global .align 1 .b8 _ZN34_INTERNAL_3ead5617_4_k_cu_6f71c0f24cuda3std3__47nulloptE[1];
.global .align 1 .b8 _ZN34_INTERNAL_3ead5617_4_k_cu_6f71c0f24cuda3std3__48unexpectE[1];
.global .align 1 .b8 _ZN34_INTERNAL_3ead5617_4_k_cu_6f71c0f24cuda3std6ranges3__45__cpo4swapE[1];
.global .align 1 .b8 _ZN34_INTERNAL_3ead5617_4_k_cu_6f71c0f24cuda3std6ranges3__45__cpo9iter_moveE[1];
.global .align 1 .b8 _ZN34_INTERNAL_3ead5617_4_k_cu_6f71c0f24cuda3std6ranges3__45__cpo5beginE[1];
.global .align 1 .b8 _ZN34_INTERNAL_3ead5617_4_k_cu_6f71c0f24cuda3std6ranges3__45__cpo3endE[1];
.global .align 1 .b8 _ZN34_INTERNAL_3ead5617_4_k_cu_6f71c0f24cuda3std6ranges3__45__cpo6cbeginE[1];
.global .align 1 .b8 _ZN34_INTERNAL_3ead5617_4_k_cu_6f71c0f24cuda3std6ranges3__45__cpo4cendE[1];
.global .align 1 .b8 _ZN34_INTERNAL_3ead5617_4_k_cu_6f71c0f24cuda3std6ranges3__45__cpo7advanceE[1];
.global .align 1 .b8 _ZN34_INTERNAL_3ead5617_4_k_cu_6f71c0f24cuda3std6ranges3__45__cpo9iter_swapE[1];
.global .align 1 .b8 _ZN34_INTERNAL_3ead5617_4_k_cu_6f71c0f24cuda3std6ranges3__45__cpo4nextE[1];
.global .align 1 .b8 _ZN34_INTERNAL_3ead5617_4_k_cu_6f71c0f24cuda3std6ranges3__45__cpo4prevE[1];
.global .align 1 .b8 _ZN34_INTERNAL_3ead5617_4_k_cu_6f71c0f24cuda3std6ranges3__45__cpo4dataE[1];
.global .align 1 .b8 _ZN34_INTERNAL_3ead5617_4_k_cu_6f71c0f24cuda3std6ranges3__45__cpo5cdataE[1];
.global .align 1 .b8 _ZN34_INTERNAL_3ead5617_4_k_cu_6f71c0f24cuda3std6ranges3__45__cpo4sizeE[1];
.global .align 1 .b8 _ZN34_INTERNAL_3ead5617_4_k_cu_6f71c0f24cuda3std6ranges3__45__cpo5ssizeE[1];
.global .align 1 .b8 _ZN34_INTERNAL_3ead5617_4_k_cu_6f71c0f24cuda3std6ranges3__45__cpo8distanceE[1];
.global .align 1 .b8 _ZN34_INTERNAL_3ead5617_4_k_cu_6f71c0f26thrust24THRUST_300001_SM_1000_NS6system6detail10sequential3seqE[1];
.global .align 1 .b8 _ZN34_INTERNAL_3ead5617_4_k_cu_6f71c0f26thrust24THRUST_300001_SM_1000_NS12placeholders2_1E[1];
.global .align 1 .b8 _ZN34_INTERNAL_3ead5617_4_k_cu_6f71c0f26thrust24THRUST_300001_SM_1000_NS12placeholders2_2E[1];
.global .align 1 .b8 _ZN34_INTERNAL_3ead5617_4_k_cu_6f71c0f26thrust24THRUST_300001_SM_1000_NS12placeholders2_3E[1];
.global .align 1 .b8 _ZN34_INTERNAL_3ead5617_4_k_cu_6f71c0f26thrust24THRUST_300001_SM_1000_NS12placeholders2_4E[1];
.global .align 1 .b8 _ZN34_INTERNAL_3ead5617_4_k_cu_6f71c0f26thrust24THRUST_300001_SM_1000_NS12placeholders2_5E[1];
.global .align 1 .b8 _ZN34_INTERNAL_3ead5617_4_k_cu_6f71c0f26thrust24THRUST_300001_SM_1000_NS12placeholders2_6E[1];
.global .align 1 .b8 _ZN34_INTERNAL_3ead5617_4_k_cu_6f71c0f26thrust24THRUST_300001_SM_1000_NS12placeholders2_7E[1];
.global .align 1 .b8 _ZN34_INTERNAL_3ead5617_4_k_cu_6f71c0f26thrust24THRUST_300001_SM_1000_NS12placeholders2_8E[1];
.global .align 1 .b8 _ZN34_INTERNAL_3ead5617_4_k_cu_6f71c0f26thrust24THRUST_300001_SM_1000_NS12placeholders2_9E[1];
.global .align 1 .b8 _ZN34_INTERNAL_3ead5617_4_k_cu_6f71c0f26thrust24THRUST_300001_SM_1000_NS12placeholders3_10E[1];

.visible .entry _Z15BlockSortKernelPiS_i(
	.param .u64 .ptr .align 1 _Z15BlockSortKernelPiS_i_param_0,
	.param .u64 .ptr .align 1 _Z15BlockSortKernelPiS_i_param_1,
	.param .u32 _Z15BlockSortKernelPiS_i_param_2
)
{
	.reg .pred 	%p<11>;
	.reg .b16 	%rs<5>;
	.reg .b32 	%r<173>;
	.reg .b64 	%rd<18>;
	// demoted variable
	.shared .align 16 .b8 _ZZ15BlockSortKernelPiS_iE12temp_storage[352];
	ld.param.u64 	%rd5, [_Z15BlockSortKernelPiS_i_param_0];
	ld.param.u32 	%r20, [_Z15BlockSortKernelPiS_i_param_2];
	cvta.to.global.u64 	%rd1, %rd5;
	mov.u32 	%r21, %ctaid.x;
	shl.b32 	%r1, %r21, 3;
	sub.s32 	%r22, %r20, %r1;
	min.s32 	%r2, %r22, 8;
	mov.u32 	%r3, %tid.x;
	add.s32 	%r4, %r1, %r3;
	setp.ge.u32 	%p1, %r4, %r20;
	mov.b32 	%r170, 2147483647;
	@%p1 bra 	$L__BB0_2;
	mul.wide.u32 	%rd6, %r4, 4;
	add.s64 	%rd7, %rd1, %rd6;
	ld.global.u32 	%r170, [%rd7];
$L__BB0_2:
	cvt.s64.s32 	%rd2, %r1;
	setp.ge.s32 	%p2, %r3, %r2;
	@%p2 bra 	$L__BB0_4;
	cvt.u64.u32 	%rd8, %r3;
	add.s64 	%rd9, %rd2, %rd8;
	shl.b64 	%rd10, %rd9, 2;
	add.s64 	%rd11, %rd1, %rd10;
	ld.global.u32 	%r170, [%rd11];
$L__BB0_4:
	// begin inline asm
	mov.u32 %r23, %laneid;
	// end inline asm
	shl.b32 	%r28, %r3, 2;
	mov.u32 	%r29, _ZZ15BlockSortKernelPiS_iE12temp_storage;
	add.s32 	%r30, %r29, %r28;
	st.shared.u32 	[%r30], %r170;
	bar.sync 	0;
	ld.shared.u32 	%r31, [%r30];
	bar.sync 	0;
	xor.b32  	%r171, %r31, -2147483648;
	and.b32  	%r32, %r23, -8;
	mov.b32 	%r33, 255;
	shl.b32 	%r10, %r33, %r32;
	mov.b32 	%r172, 0;
	mov.b32 	%r26, 4;
	// begin inline asm
	bmsk.clamp.b32 %r24, %r172, %r26;
	// end inline asm
$L__BB0_5:
	setp.eq.s32 	%p3, %r3, 0;
	mov.b32 	%r78, 0;
	st.shared.u32 	[%r30], %r78;
	st.shared.u32 	[%r30+32], %r78;
	st.shared.u32 	[%r30+64], %r78;
	st.shared.u32 	[%r30+96], %r78;
	st.shared.u32 	[%r30+128], %r78;
	st.shared.u32 	[%r30+160], %r78;
	st.shared.u32 	[%r30+192], %r78;
	st.shared.u32 	[%r30+224], %r78;
	st.shared.u32 	[%r30+256], %r78;
	// begin inline asm
	shr.b32 %r34, %r171, %r172;
	// end inline asm
	and.b32  	%r79, %r24, %r34;
	shl.b32 	%r80, %r79, 5;
	and.b32  	%r81, %r80, 224;
	add.s32 	%r82, %r30, %r81;
	shr.u32 	%r83, %r79, 2;
	and.b32  	%r84, %r83, 1073741822;
	add.s32 	%r85, %r82, %r84;
	ld.shared.u16 	%rs1, [%r85];
	add.s16 	%rs2, %rs1, 1;
	st.shared.u16 	[%r85], %rs2;
	bar.sync 	0;
	shl.b32 	%r86, %r3, 5;
	add.s32 	%r87, %r30, %r86;
	ld.shared.u32 	%r88, [%r87];
	ld.shared.u32 	%r89, [%r87+4];
	ld.shared.u32 	%r90, [%r87+8];
	ld.shared.u32 	%r91, [%r87+12];
	ld.shared.u32 	%r92, [%r87+16];
	ld.shared.u32 	%r93, [%r87+20];
	ld.shared.u32 	%r94, [%r87+24];
	ld.shared.u32 	%r95, [%r87+28];
	ld.shared.u32 	%r96, [%r87+32];
	add.s32 	%r97, %r89, %r88;
	add.s32 	%r98, %r90, %r97;
	add.s32 	%r99, %r91, %r98;
	add.s32 	%r100, %r92, %r99;
	add.s32 	%r101, %r93, %r100;
	add.s32 	%r102, %r94, %r101;
	add.s32 	%r103, %r95, %r102;
	add.s32 	%r41, %r96, %r103;
	mov.b32 	%r60, 1;
	mov.b32 	%r73, 6144;
	// begin inline asm
	{  .reg .u32 r0;  .reg .pred p;  shfl.sync.up.b32 r0|p, %r41, %r60, %r73, %r10;  @p add.u32 r0, r0, %r41;  mov.u32 %r37, r0;}
	// end inline asm
	mov.b32 	%r66, 2;
	// begin inline asm
	{  .reg .u32 r0;  .reg .pred p;  shfl.sync.up.b32 r0|p, %r37, %r66, %r73, %r10;  @p add.u32 r0, r0, %r37;  mov.u32 %r43, r0;}
	// end inline asm
	mov.b32 	%r72, 4;
	// begin inline asm
	{  .reg .u32 r0;  .reg .pred p;  shfl.sync.up.b32 r0|p, %r43, %r72, %r73, %r10;  @p add.u32 r0, r0, %r43;  mov.u32 %r49, r0;}
	// end inline asm
	shfl.sync.idx.b32	%r104|%p4, %r49, 7, 6175, %r10;
	sub.s32 	%r105, %r49, %r41;
	shl.b32 	%r106, %r104, 16;
	shfl.sync.idx.b32	%r107|%p5, %r106, 0, 6175, %r10;
	selp.b32 	%r108, 0, %r105, %p3;
	add.s32 	%r109, %r107, %r108;
	add.s32 	%r110, %r88, %r109;
	add.s32 	%r111, %r97, %r109;
	add.s32 	%r112, %r98, %r109;
	add.s32 	%r113, %r99, %r109;
	add.s32 	%r114, %r100, %r109;
	add.s32 	%r115, %r101, %r109;
	add.s32 	%r116, %r102, %r109;
	add.s32 	%r117, %r103, %r109;
	st.shared.u32 	[%r87], %r109;
	st.shared.u32 	[%r87+4], %r110;
	st.shared.u32 	[%r87+8], %r111;
	st.shared.u32 	[%r87+12], %r112;
	st.shared.u32 	[%r87+16], %r113;
	st.shared.u32 	[%r87+20], %r114;
	st.shared.u32 	[%r87+24], %r115;
	st.shared.u32 	[%r87+28], %r116;
	st.shared.u32 	[%r87+32], %r117;
	bar.sync 	0;
	cvt.u32.u16 	%r118, %rs1;
	ld.shared.u16 	%r119, [%r85];
	add.s32 	%r120, %r119, %r118;
	bar.sync 	0;
	shl.b32 	%r121, %r120, 2;
	add.s32 	%r122, %r29, %r121;
	st.shared.u32 	[%r122], %r171;
	bar.sync 	0;
	ld.shared.u32 	%r56, [%r30];
	bar.sync 	0;
	st.shared.u32 	[%r30], %r78;
	st.shared.u32 	[%r30+32], %r78;
	st.shared.u32 	[%r30+64], %r78;
	st.shared.u32 	[%r30+96], %r78;
	st.shared.u32 	[%r30+128], %r78;
	st.shared.u32 	[%r30+160], %r78;
	st.shared.u32 	[%r30+192], %r78;
	st.shared.u32 	[%r30+224], %r78;
	st.shared.u32 	[%r30+256], %r78;
	add.s32 	%r57, %r172, 4;
	// begin inline asm
	shr.b32 %r55, %r56, %r57;
	// end inline asm
	and.b32  	%r123, %r24, %r55;
	shl.b32 	%r124, %r123, 5;
	and.b32  	%r125, %r124, 224;
	add.s32 	%r126, %r30, %r125;
	shr.u32 	%r127, %r123, 2;
	and.b32  	%r128, %r127, 1073741822;
	add.s32 	%r129, %r126, %r128;
	ld.shared.u16 	%rs3, [%r129];
	add.s16 	%rs4, %rs3, 1;
	st.shared.u16 	[%r129], %rs4;
	bar.sync 	0;
	ld.shared.u32 	%r130, [%r87];
	ld.shared.u32 	%r131, [%r87+4];
	ld.shared.u32 	%r132, [%r87+8];
	ld.shared.u32 	%r133, [%r87+12];
	ld.shared.u32 	%r134, [%r87+16];
	ld.shared.u32 	%r135, [%r87+20];
	ld.shared.u32 	%r136, [%r87+24];
	ld.shared.u32 	%r137, [%r87+28];
	ld.shared.u32 	%r138, [%r87+32];
	add.s32 	%r139, %r131, %r130;
	add.s32 	%r140, %r132, %r139;
	add.s32 	%r141, %r133, %r140;
	add.s32 	%r142, %r134, %r141;
	add.s32 	%r143, %r135, %r142;
	add.s32 	%r144, %r136, %r143;
	add.s32 	%r145, %r137, %r144;
	add.s32 	%r62, %r138, %r145;
	// begin inline asm
	{  .reg .u32 r0;  .reg .pred p;  shfl.sync.up.b32 r0|p, %r62, %r60, %r73, %r10;  @p add.u32 r0, r0, %r62;  mov.u32 %r58, r0;}
	// end inline asm
	// begin inline asm
	{  .reg .u32 r0;  .reg .pred p;  shfl.sync.up.b32 r0|p, %r58, %r66, %r73, %r10;  @p add.u32 r0, r0, %r58;  mov.u32 %r64, r0;}
	// end inline asm
	// begin inline asm
	{  .reg .u32 r0;  .reg .pred p;  shfl.sync.up.b32 r0|p, %r64, %r72, %r73, %r10;  @p add.u32 r0, r0, %r64;  mov.u32 %r70, r0;}
	// end inline asm
	shfl.sync.idx.b32	%r146|%p6, %r70, 7, 6175, %r10;
	sub.s32 	%r147, %r70, %r62;
	shl.b32 	%r148, %r146, 16;
	shfl.sync.idx.b32	%r149|%p7, %r148, 0, 6175, %r10;
	selp.b32 	%r150, 0, %r147, %p3;
	add.s32 	%r151, %r149, %r150;
	add.s32 	%r152, %r130, %r151;
	add.s32 	%r153, %r139, %r151;
	add.s32 	%r154, %r140, %r151;
	add.s32 	%r155, %r141, %r151;
	add.s32 	%r156, %r142, %r151;
	add.s32 	%r157, %r143, %r151;
	add.s32 	%r158, %r144, %r151;
	add.s32 	%r159, %r145, %r151;
	st.shared.u32 	[%r87], %r151;
	st.shared.u32 	[%r87+4], %r152;
	st.shared.u32 	[%r87+8], %r153;
	st.shared.u32 	[%r87+12], %r154;
	st.shared.u32 	[%r87+16], %r155;
	st.shared.u32 	[%r87+20], %r156;
	st.shared.u32 	[%r87+24], %r157;
	st.shared.u32 	[%r87+28], %r158;
	st.shared.u32 	[%r87+32], %r159;
	bar.sync 	0;
	cvt.u32.u16 	%r160, %rs3;
	ld.shared.u16 	%r161, [%r129];
	add.s32 	%r162, %r161, %r160;
	bar.sync 	0;
	shl.b32 	%r163, %r162, 2;
	add.s32 	%r164, %r29, %r163;
	st.shared.u32 	[%r164], %r56;
	bar.sync 	0;
	ld.shared.u32 	%r171, [%r30];
	setp.gt.u32 	%p8, %r172, 23;
	@%p8 bra 	$L__BB0_7;
	bar.sync 	0;
	add.s32 	%r172, %r172, 8;
	bra.uni 	$L__BB0_5;
$L__BB0_7:
	setp.ne.s32 	%p9, %r3, 0;
	xor.b32  	%r165, %r171, -2147483648;
	bar.sync 	0;
	st.shared.u32 	[%r30], %r165;
	bar.sync 	0;
	ld.shared.u32 	%r18, [%r30];
	@%p9 bra 	$L__BB0_9;
	st.volatile.shared.u32 	[_ZZ15BlockSortKernelPiS_iE12temp_storage+32], %r2;
$L__BB0_9:
	ld.param.u64 	%rd17, [_Z15BlockSortKernelPiS_i_param_1];
	bar.sync 	0;
	ld.volatile.shared.u32 	%r166, [_ZZ15BlockSortKernelPiS_iE12temp_storage+32];
	cvt.u64.u32 	%rd12, %r3;
	add.s64 	%rd14, %rd2, %rd12;
	cvta.to.global.u64 	%rd15, %rd17;
	shl.b64 	%rd16, %rd14, 2;
	add.s64 	%rd3, %rd15, %rd16;
	setp.ge.s32 	%p10, %r3, %r166;
	@%p10 bra 	$L__BB0_11;
	st.global.u32 	[%rd3], %r18;
$L__BB0_11:
	ret;

}
	// .globl	_ZN3cub18CUB_300001_SM_10006detail11EmptyKernelIvEEvv
.visible .entry _ZN3cub18CUB_300001_SM_10006detail11EmptyKernelIvEEvv()
{


	ret;

}


// ===== COMPILED SASS (sm_100) =====

	.target	sm_100

	.elftype	@"ET_EXEC"


//--------------------- .note.nv.tkinfo           --------------------------
	.section	.note.nv.tkinfo,"",@"SHT_NOTE"
	.sectionflags	@"SHF_NOTE_NV_TKINFO"
	.tkinfo
        /*0018*/ 	.word	0x00000002
        /*0030*/ 	.string	""
        /*0030*/ 	.string	"ptxas"
        /*0030*/ 	.string	"Cuda compilation tools, release 13.0, V13.0.88"
        /*0030*/ 	.string	"Build cuda_13.0.r13.0/compiler.36424714_0"
        /*0030*/ 	.string	"-arch sm_100 -m 64 "



//--------------------- .note.nv.cuinfo           --------------------------
	.section	.note.nv.cuinfo,"",@"SHT_NOTE"
	.sectionflags	@"SHF_NOTE_NV_CUINFO"
        /*0018*/ 	.short	0x0002
        /*001a*/ 	.short	0x0064
        /*001c*/ 	.short	0x0082
	.zero		2


//--------------------- .nv.info                  --------------------------
	.section	.nv.info,"",@"SHT_CUDA_INFO"
	.align	4


	//----- nvinfo : EIATTR_REGCOUNT
	.align		4
        /*0000*/ 	.byte	0x04, 0x2f
        /*0002*/ 	.short	(.L_41 - .L_40)
	.align		4
.L_40:
        /*0004*/ 	.word	index@(_Z15BlockSortKernelPiS_i)
        /*0008*/ 	.word	0x00000020


	//----- nvinfo : EIATTR_FRAME_SIZE
	.align		4
.L_41:
        /*000c*/ 	.byte	0x04, 0x11
        /*000e*/ 	.short	(.L_43 - .L_42)
	.align		4
.L_42:
        /*0010*/ 	.word	index@(_Z15BlockSortKernelPiS_i)
        /*0014*/ 	.word	0x00000000


	//----- nvinfo : EIATTR_REGCOUNT
	.align		4
.L_43:
        /*0018*/ 	.byte	0x04, 0x2f
        /*001a*/ 	.short	(.L_45 - .L_44)
	.align		4
.L_44:
        /*001c*/ 	.word	index@(_ZN3cub18CUB_300001_SM_10006detail11EmptyKernelIvEEvv)
        /*0020*/ 	.word	0x00000004


	//----- nvinfo : EIATTR_FRAME_SIZE
	.align		4
.L_45:
        /*0024*/ 	.byte	0x04, 0x11
        /*0026*/ 	.short	(.L_47 - .L_46)
	.align		4
.L_46:
        /*0028*/ 	.word	index@(_ZN3cub18CUB_300001_SM_10006detail11EmptyKernelIvEEvv)
        /*002c*/ 	.word	0x00000000


	//----- nvinfo : EIATTR_MIN_STACK_SIZE
	.align		4
.L_47:
        /*0030*/ 	.byte	0x04, 0x12
        /*0032*/ 	.short	(.L_49 - .L_48)
	.align		4
.L_48:
        /*0034*/ 	.word	index@(_ZN3cub18CUB_300001_SM_10006detail11EmptyKernelIvEEvv)
        /*0038*/ 	.word	0x00000000


	//----- nvinfo : EIATTR_MIN_STACK_SIZE
	.align		4
.L_49:
        /*003c*/ 	.byte	0x04, 0x12
        /*003e*/ 	.short	(.L_51 - .L_50)
	.align		4
.L_50:
        /*0040*/ 	.word	index@(_Z15BlockSortKernelPiS_i)
        /*0044*/ 	.word	0x00000000
.L_51:


//--------------------- .nv.compat                --------------------------
	.section	.nv.compat,"",@"SHT_CUDA_COMPAT_INFO"
	.align	4
        /*0000*/ 	.byte	0x02, 0x09, 0x00, 0x00, 0x02, 0x02, 0x01, 0x00, 0x02, 0x05, 0x05, 0x00, 0x03, 0x07, 0x01, 0x01
        /*0010*/ 	.byte	0x02, 0x03, 0x00, 0x00, 0x02, 0x06, 0x01, 0x00, 0x04, 0x0b, 0x08, 0x00, 0x09, 0x00, 0x00, 0x00
        /*0020*/ 	.byte	0x00, 0x00, 0x00, 0x00


//--------------------- .nv.info._ZN3cub18CUB_300001_SM_10006detail11EmptyKernelIvEEvv --------------------------
	.section	.nv.info._ZN3cub18CUB_300001_SM_10006detail11EmptyKernelIvEEvv,"",@"SHT_CUDA_INFO"
	.sectionflags	@""
	.align	4


	//----- nvinfo : EIATTR_CUDA_API_VERSION
	.align		4
        /*0000*/ 	.byte	0x04, 0x37
        /*0002*/ 	.short	(.L_53 - .L_52)
.L_52:
        /*0004*/ 	.word	0x00000082


	//----- nvinfo : EIATTR_SPARSE_MMA_MASK
	.align		4
.L_53:
        /*0008*/ 	.byte	0x03, 0x50
        /*000a*/ 	.short	0x0000


	//----- nvinfo : EIATTR_MAXREG_COUNT
	.align		4
        /*000c*/ 	.byte	0x03, 0x1b
        /*000e*/ 	.short	0x00ff


	//----- nvinfo : EIATTR_MERCURY_ISA_VERSION
	.align		4
        /*0010*/ 	.byte	0x03, 0x5f
        /*0012*/ 	.short	0x0101


	//----- nvinfo : EIATTR_VRC_CTA_INIT_COUNT
	.align		4
        /*0014*/ 	.byte	0x02, 0x4a
	.zero		1
	.zero		1


	//----- nvinfo : EIATTR_EXIT_INSTR_OFFSETS
	.align		4
        /*0018*/ 	.byte	0x04, 0x1c
        /*001a*/ 	.short	(.L_55 - .L_54)


	//   ....[0]....
.L_54:
        /*001c*/ 	.word	0x00000010


	//----- nvinfo : EIATTR_SW_WAR
	.align		4
.L_55:
        /*0020*/ 	.byte	0x04, 0x36
        /*0022*/ 	.short	(.L_57 - .L_56)
.L_56:
        /*0024*/ 	.word	0x00000008
.L_57:


//--------------------- .nv.info._Z15BlockSortKernelPiS_i --------------------------
	.section	.nv.info._Z15BlockSortKernelPiS_i,"",@"SHT_CUDA_INFO"
	.sectionflags	@""
	.align	4


	//----- nvinfo : EIATTR_CUDA_API_VERSION
	.align		4
        /*0000*/ 	.byte	0x04, 0x37
        /*0002*/ 	.short	(.L_59 - .L_58)
.L_58:
        /*0004*/ 	.word	0x00000082


	//----- nvinfo : EIATTR_KPARAM_INFO
	.align		4
.L_59:
        /*0008*/ 	.byte	0x04, 0x17
        /*000a*/ 	.short	(.L_61 - .L_60)
.L_60:
        /*000c*/ 	.word	0x00000000
        /*0010*/ 	.short	0x0002
        /*0012*/ 	.short	0x0010
        /*0014*/ 	.byte	0x00, 0xf0, 0x11, 0x00


	//----- nvinfo : EIATTR_KPARAM_INFO
	.align		4
.L_61:
        /*0018*/ 	.byte	0x04, 0x17
        /*001a*/ 	.short	(.L_63 - .L_62)
.L_62:
        /*001c*/ 	.word	0x00000000
        /*0020*/ 	.short	0x0001
        /*0022*/ 	.short	0x0008
        /*0024*/ 	.byte	0x00, 0xf5, 0x21, 0x00


	//----- nvinfo : EIATTR_KPARAM_INFO
	.align		4
.L_63:
        /*0028*/ 	.byte	0x04, 0x17
        /*002a*/ 	.short	(.L_65 - .L_64)
.L_64:
        /*002c*/ 	.word	0x00000000
        /*0030*/ 	.short	0x0000
        /*0032*/ 	.short	0x0000
        /*0034*/ 	.byte	0x00, 0xf5, 0x21, 0x00


	//----- nvinfo : EIATTR_SPARSE_MMA_MASK
	.align		4
.L_65:
        /*0038*/ 	.byte	0x03, 0x50
        /*003a*/ 	.short	0x0000


	//----- nvinfo : EIATTR_MAXREG_COUNT
	.align		4
        /*003c*/ 	.byte	0x03, 0x1b
        /*003e*/ 	.short	0x00ff


	//----- nvinfo : EIATTR_NUM_BARRIERS
	.align		4
        /*0040*/ 	.byte	0x02, 0x4c
        /*0042*/ 	.byte	0x01
	.zero		1


	//----- nvinfo : EIATTR_MERCURY_ISA_VERSION
	.align		4
        /*0044*/ 	.byte	0x03, 0x5f
        /*0046*/ 	.short	0x0101


	//----- nvinfo : EIATTR_INT_WARP_WIDE_INSTR_OFFSETS
	.align		4
        /*0048*/ 	.byte	0x04, 0x31
        /*004a*/ 	.short	(.L_67 - .L_66)


	//   ....[0]....
.L_66:
        /*004c*/ 	.word	0x000004e0


	//   ....[1]....
        /*0050*/ 	.word	0x00000500


	//   ....[2]....
        /*0054*/ 	.word	0x00000510


	//----- nvinfo : EIATTR_COOP_GROUP_MASK_REGIDS
	.align		4
.L_67:
        /*0058*/ 	.byte	0x04, 0x29
        /*005a*/ 	.short	(.L_69 - .L_68)


	//   ....[0]....
.L_68:
        /*005c*/ 	.word	0x05000017


	//   ....[1]....
        /*0060*/ 	.word	0x05000017


	//   ....[2]....
        /*0064*/ 	.word	0x05000017


	//   ....[3]....
        /*0068*/ 	.word	0x05000017


	//   ....[4]....
        /*006c*/ 	.word	0x05000017


	//   ....[5]....
        /*0070*/ 	.word	0x05000017


	//   ....[6]....
        /*0074*/ 	.word	0x05000017


	//   ....[7]....
        /*0078*/ 	.word	0x05000017


	//   ....[8]....
        /*007c*/ 	.word	0x05000017


	//   ....[9]....
        /*0080*/ 	.word	0x05000017


	//   ....[10]....
        /*0084*/ 	.word	0x05000017


	//   ....[11]....
        /*0088*/ 	.word	0x05000017


	//   ....[12]....
        /*008c*/ 	.word	0x05000017


	//   ....[13]....
        /*0090*/ 	.word	0x05000017


	//   ....[14]....
        /*0094*/ 	.word	0x05000017


	//   ....[15]....
        /*0098*/ 	.word	0x05000017


	//   ....[16]....
        /*009c*/ 	.word	0x05000017


	//   ....[17]....
        /*00a0*/ 	.word	0x05000017


	//   ....[18]....
        /*00a4*/ 	.word	0x05000017


	//   ....[19]....
        /*00a8*/ 	.word	0x05000017


	//   ....[20]....
        /*00ac*/ 	.word	0x05000017


	//   ....[21]....
        /*00b0*/ 	.word	0x05000017


	//   ....[22]....
        /*00b4*/ 	.word	0x05000017


	//   ....[23]....
        /*00b8*/ 	.word	0x05000017


	//   ....[24]....
        /*00bc*/ 	.word	0x05000017


	//   ....[25]....
        /*00c0*/ 	.word	0x05000017


	//   ....[26]....
        /*00c4*/ 	.word	0x05000017


	//   ....[27]....
        /*00c8*/ 	.word	0x05000017


	//   ....[28]....
        /*00cc*/ 	.word	0x05000017


	//   ....[29]....
        /*00d0*/ 	.word	0x05000017


	//   ....[30]....
        /*00d4*/ 	.word	0x05000017


	//   ....[31]....
        /*00d8*/ 	.word	0x05000017


	//   ....[32]....
        /*00dc*/ 	.word	0x05000017


	//   ....[33]....
        /*00e0*/ 	.word	0x05000017


	//   ....[34]....
        /*00e4*/ 	.word	0x05000017


	//   ....[35]....
        /*00e8*/ 	.word	0x05000017


	//   ....[36]....
        /*00ec*/ 	.word	0x05000017


	//   ....[37]....
        /*00f0*/ 	.word	0x05000017


	//   ....[38]....
        /*00f4*/ 	.word	0x05000017


	//   ....[39]....
        /*00f8*/ 	.word	0x05000017


	//   ....[40]....
        /*00fc*/ 	.word	0x05000017


	//   ....[41]....
        /*0100*/ 	.word	0x05000017


	//   ....[42]....
        /*0104*/ 	.word	0x05000017


	//   ....[43]....
        /*0108*/ 	.word	0x05000017


	//   ....[44]....
        /*010c*/ 	.word	0x05000017


	//   ....[45]....
        /*0110*/ 	.word	0x05000017


	//   ....[46]....
        /*0114*/ 	.word	0x05000017


	//   ....[47]....
        /*0118*/ 	.word	0x05000017


	//   ....[48]....
        /*011c*/ 	.word	0x05000017


	//   ....[49]....
        /*0120*/ 	.word	0x05000017


	//   ....[50]....
        /*0124*/ 	.word	0x05000017


	//   ....[51]....
        /*0128*/ 	.word	0x05000017


	//   ....[52]....
        /*012c*/ 	.word	0x05000017


	//   ....[53]....
        /*0130*/ 	.word	0x05000017


	//   ....[54]....
        /*0134*/ 	.word	0x05000017


	//   ....[55]....
        /*0138*/ 	.word	0x05000017


	//   ....[56]....
        /*013c*/ 	.word	0x05000017


	//   ....[57]....
        /*0140*/ 	.word	0x05000017


	//   ....[58]....
        /*0144*/ 	.word	0x05000017


	//   ....[59]....
        /*0148*/ 	.word	0x05000017


	//   ....[60]....
        /*014c*/ 	.word	0x05000017


	//   ....[61]....
        /*0150*/ 	.word	0x05000017


	//   ....[62]....
        /*0154*/ 	.word	0x05000017


	//   ....[63]....
        /*0158*/ 	.word	0x05000017


	//   ....[64]....
        /*015c*/ 	.word	0x05000017


	//   ....[65]....
        /*0160*/ 	.word	0x05000017


	//   ....[66]....
        /*0164*/ 	.word	0x05000017


	//   ....[67]....
        /*0168*/ 	.word	0x05000017


	//   ....[68]....
        /*016c*/ 	.word	0x05000017


	//   ....[69]....
        /*0170*/ 	.word	0x05000017


	//   ....[70]....
        /*0174*/ 	.word	0x05000017


	//   ....[71]....
        /*0178*/ 	.word	0x05000017


	//   ....[72]....
        /*017c*/ 	.word	0x05000017


	//   ....[73]....
        /*0180*/ 	.word	0x05000017


	//   ....[74]....
        /*0184*/ 	.word	0x05000017


	//   ....[75]....
        /*0188*/ 	.word	0x05000017


	//   ....[76]....
        /*018c*/ 	.word	0x05000017


	//   ....[77]....
        /*0190*/ 	.word	0x05000017


	//   ....[78]....
        /*0194*/ 	.word	0x05000017


	//----- nvinfo : EIATTR_COOP_GROUP_INSTR_OFFSETS
	.align		4
.L_69:
        /*0198*/ 	.byte	0x04, 0x28
        /*019a*/ 	.short	(.L_71 - .L_70)


	//   ....[0]....
.L_70:
        /*019c*/ 	.word	0x00000520


	//   ....[1]....
        /*01a0*/ 	.word	0x00000560


	//   ....[2]....
        /*01a4*/ 	.word	0x00000580


	//   ....[3]....
        /*01a8*/ 	.word	0x000005b0


	//   ....[4]....
        /*01ac*/ 	.word	0x000005e0


	//   ....[5]....
        /*01b0*/ 	.word	0x00000a10


	//   ....[6]....
        /*01b4*/ 	.word	0x00000a30


	//   ....[7]....
        /*01b8*/ 	.word	0x00000a50


	//   ....[8]....
        /*01bc*/ 	.word	0x00000a70


	//   ....[9]....
        /*01c0*/ 	.word	0x00000ab0


	//   ....[10]....
        /*01c4*/ 	.word	0x00000ee0


	//   ....[11]....
        /*01c8*/ 	.word	0x00000f00


	//   ....[12]....
        /*01cc*/ 	.word	0x00000f20


	//   ....[13]....
        /*01d0*/ 	.word	0x00000f40


	//   ....[14]....
        /*01d4*/ 	.word	0x00000f80


	//   ....[15]....
        /*01d8*/ 	.word	0x000013b0


	//   ....[16]....
        /*01dc*/ 	.word	0x000013d0


	//   ....[17]....
        /*01e0*/ 	.word	0x000013f0


	//   ....[18]....
        /*01e4*/ 	.word	0x00001420


	//   ....[19]....
        /*01e8*/ 	.word	0x00001450


	//   ....[20]....
        /*01ec*/ 	.word	0x00001880


	//   ....[21]....
        /*01f0*/ 	.word	0x000018a0


	//   ....[22]....
        /*01f4*/ 	.word	0x000018c0


	//   ....[23]....
        /*01f8*/ 	.word	0x000018e0


	//   ....[24]....
        /*01fc*/ 	.word	0x00001920


	//   ....[25]....
        /*0200*/ 	.word	0x00001d50


	//   ....[26]....
        /*0204*/ 	.word	0x00001d70


	//   ....[27]....
        /*0208*/ 	.word	0x00001d90


	//   ....[28]....
        /*020c*/ 	.word	0x00001db0


	//   ....[29]....
        /*0210*/ 	.word	0x00001df0


	//   ....[30]....
        /*0214*/ 	.word	0x00002220


	//   ....[31]....
        /*0218*/ 	.word	0x00002240


	//   ....[32]....
        /*021c*/ 	.word	0x00002260


	//   ....[33]....
        /*0220*/ 	.word	0x00002290


	//   ....[34]....
        /*0224*/ 	.word	0x000022c0


	//   ....[35]....
        /*0228*/ 	.word	0x000026f0


	//   ....[36]....
        /*022c*/ 	.word	0x00002710


	//   ....[37]....
        /*0230*/ 	.word	0x00002730


	//   ....[38]....
        /*0234*/ 	.word	0x00002750


	//   ....[39]....
        /*0238*/ 	.word	0x00002780


	//   ....[40]....
        /*023c*/ 	.word	0x00002ac0


	//   ....[41]....
        /*0240*/ 	.word	0x00002b50


	//   ....[42]....
        /*0244*/ 	.word	0x00002bf0


	//   ....[43]....
        /*0248*/ 	.word	0x00002c90


	//   ....[44]....
        /*024c*/ 	.word	0x00003120


	//   ....[45]....
        /*0250*/ 	.word	0x00003160


	//   ....[46]....
        /*0254*/ 	.word	0x000031f0


	//   ....[47]....
        /*0258*/ 	.word	0x00003290


	//   ....[48]....
        /*025c*/ 	.word	0x00003330


	//   ....[49]....
        /*0260*/ 	.word	0x000037c0


	//   ....[50]....
        /*0264*/ 	.word	0x00003800


	//   ....[51]....
        /*0268*/ 	.word	0x00003890


	//   ....[52]....
        /*026c*/ 	.word	0x00003930


	//   ....[53]....
        /*0270*/ 	.word	0x000039d0


	//   ....[54]....
        /*0274*/ 	.word	0x00003e60


	//   ....[55]....
        /*0278*/ 	.word	0x00003ea0


	//   ....[56]....
        /*027c*/ 	.word	0x00003f30


	//   ....[57]....
        /*0280*/ 	.word	0x00003fd0


	//   ....[58]....
        /*0284*/ 	.word	0x00004070


	//   ....[59]....
        /*0288*/ 	.word	0x00004500


	//   ....[60]....
        /*028c*/ 	.word	0x00004540


	//   ....[61]....
        /*0290*/ 	.word	0x000045d0


	//   ....[62]....
        /*0294*/ 	.word	0x00004670


	//   ....[63]....
        /*0298*/ 	.word	0x00004710


	//   ....[64]....
        /*029c*/ 	.word	0x00004ba0


	//   ....[65]....
        /*02a0*/ 	.word	0x00004be0


	//   ....[66]....
        /*02a4*/ 	.word	0x00004c70


	//   ....[67]....
        /*02a8*/ 	.word	0x00004d10


	//   ....[68]....
        /*02ac*/ 	.word	0x00004db0


	//   ....[69]....
        /*02b0*/ 	.word	0x00005240


	//   ....[70]....
        /*02b4*/ 	.word	0x00005280


	//   ....[71]....
        /*02b8*/ 	.word	0x00005310


	//   ....[72]....
        /*02bc*/ 	.word	0x000053b0


	//   ....[73]....
        /*02c0*/ 	.word	0x00005450


	//   ....[74]....
        /*02c4*/ 	.word	0x000058e0


	//   ....[75]....
        /*02c8*/ 	.word	0x00005920


	//   ....[76]....
        /*02cc*/ 	.word	0x000059c0


	//   ....[77]....
        /*02d0*/ 	.word	0x00005a50


	//   ....[78]....
        /*02d4*/ 	.word	0x00005af0


	//----- nvinfo : EIATTR_VRC_CTA_INIT_COUNT
	.align		4
.L_71:
        /*02d8*/ 	.byte	0x02, 0x4a
	.zero		1
	.zero		1


	//----- nvinfo : EIATTR_EXIT_INSTR_OFFSETS
	.align		4
        /*02dc*/ 	.byte	0x04, 0x1c
        /*02de*/ 	.short	(.L_73 - .L_72)


	//   ....[0]....
.L_72:
        /*02e0*/ 	.word	0x00002a20


	//   ....[1]....
        /*02e4*/ 	.word	0x00002a60


	//----- nvinfo : EIATTR_CRS_STACK_SIZE
	.align		4
.L_73:
        /*02e8*/ 	.byte	0x04, 0x1e
        /*02ea*/ 	.short	(.L_75 - .L_74)
.L_74:
        /*02ec*/ 	.word	0x00000000


	//----- nvinfo : EIATTR_CBANK_PARAM_SIZE
	.align		4
.L_75:
        /*02f0*/ 	.byte	0x03, 0x19
        /*02f2*/ 	.short	0x0014


	//----- nvinfo : EIATTR_PARAM_CBANK
	.align		4
        /*02f4*/ 	.byte	0x04, 0x0a
        /*02f6*/ 	.short	(.L_77 - .L_76)
	.align		4
.L_76:
        /*02f8*/ 	.word	index@(.nv.constant0._Z15BlockSortKernelPiS_i)
        /*02fc*/ 	.short	0x0380
        /*02fe*/ 	.short	0x0014


	//----- nvinfo : EIATTR_SW_WAR
	.align		4
.L_77:
        /*0300*/ 	.byte	0x04, 0x36
        /*0302*/ 	.short	(.L_79 - .L_78)
.L_78:
        /*0304*/ 	.word	0x00000008
.L_79:


//--------------------- .nv.callgraph             --------------------------
	.section	.nv.callgraph,"",@"SHT_CUDA_CALLGRAPH"
	.align	4
	.sectionentsize	8
	.align		4
        /*0000*/ 	.word	0x00000000
	.align		4
        /*0004*/ 	.word	0xffffffff
	.align		4
        /*0008*/ 	.word	0x00000000
	.align		4
        /*000c*/ 	.word	0xfffffffe
	.align		4
        /*0010*/ 	.word	0x00000000
	.align		4
        /*0014*/ 	.word	0xfffffffd
	.align		4
        /*0018*/ 	.word	0x00000000
	.align		4
        /*001c*/ 	.word	0xfffffffc


//--------------------- .nv.constant4             --------------------------
	.section	.nv.constant4,"a",@progbits
	.align	8
	.align		8
.nv.constant4:
        /*0000*/ 	.dword	_ZN34_INTERNAL_3ead5617_4_k_cu_6f71c0f24cuda3std3__45__cpo5beginE
	.align		8
        /*0008*/ 	.dword	_ZN34_INTERNAL_3ead5617_4_k_cu_6f71c0f24cuda3std3__45__cpo3endE
	.align		8
        /*0010*/ 	.dword	_ZN34_INTERNAL_3ead5617_4_k_cu_6f71c0f24cuda3std3__45__cpo6cbeginE
	.align		8
        /*0018*/ 	.dword	_ZN34_INTERNAL_3ead5617_4_k_cu_6f71c0f24cuda3std3__45__cpo4cendE
	.align		8
        /*0020*/ 	.dword	_ZN34_INTERNAL_3ead5617_4_k_cu_6f71c0f24cuda3std3__45__cpo6rbeginE
	.align		8
        /*0028*/ 	.dword	_ZN34_INTERNAL_3ead5617_4_k_cu_6f71c0f24cuda3std3__45__cpo4rendE
	.align		8
        /*0030*/ 	.dword	_ZN34_INTERNAL_3ead5617_4_k_cu_6f71c0f24cuda3std3__45__cpo7crbeginE
	.align		8
        /*0038*/ 	.dword	_ZN34_INTERNAL_3ead5617_4_k_cu_6f71c0f24cuda3std3__45__cpo5crendE
	.align		8
        /*0040*/ 	.dword	_ZN34_INTERNAL_3ead5617_4_k_cu_6f71c0f24cuda3std3__436_GLOBAL__N__3ead5617_4_k_cu_6f71c0f26ignoreE
	.align		8
        /*0048*/ 	.dword	_ZN34_INTERNAL_3ead5617_4_k_cu_6f71c0f24cuda3std3__419piecewise_constructE
	.align		8
        /*0050*/ 	.dword	_ZN34_INTERNAL_3ead5617_4_k_cu_6f71c0f24cuda3std3__48in_placeE
	.align		8
        /*0058*/ 	.dword	_ZN34_INTERNAL_3ead5617_4_k_cu_6f71c0f24cuda3std3__420unreachable_sentinelE
	.align		8
        /*0060*/ 	.dword	_ZN34_INTERNAL_3ead5617_4_k_cu_6f71c0f24cuda3std3__47nulloptE
	.align		8
        /*0068*/ 	.dword	_ZN34_INTERNAL_3ead5617_4_k_cu_6f71c0f24cuda3std3__48unexpectE
	.align		8
        /*0070*/ 	.dword	_ZN34_INTERNAL_3ead5617_4_k_cu_6f71c0f24cuda3std6ranges3__45__cpo4swapE
	.align		8
        /*0078*/ 	.dword	_ZN34_INTERNAL_3ead5617_4_k_cu_6f71c0f24cuda3std6ranges3__45__cpo9iter_moveE
	.align		8
        /*0080*/ 	.dword	_ZN34_INTERNAL_3ead5617_4_k_cu_6f71c0f24cuda3std6ranges3__45__cpo5beginE
	.align		8
        /*0088*/ 	.dword	_ZN34_INTERNAL_3ead5617_4_k_cu_6f71c0f24cuda3std6ranges3__45__cpo3endE
	.align		8
        /*0090*/ 	.dword	_ZN34_INTERNAL_3ead5617_4_k_cu_6f71c0f24cuda3std6ranges3__45__cpo6cbeginE
	.align		8
        /*0098*/ 	.dword	_ZN34_INTERNAL_3ead5617_4_k_cu_6f71c0f24cuda3std6ranges3__45__cpo4cendE
	.align		8
        /*00a0*/ 	.dword	_ZN34_INTERNAL_3ead5617_4_k_cu_6f71c0f24cuda3std6ranges3__45__cpo7advanceE
	.align		8
        /*00a8*/ 	.dword	_ZN34_INTERNAL_3ead5617_4_k_cu_6f71c0f24cuda3std6ranges3__45__cpo9iter_swapE
	.align		8
        /*00b0*/ 	.dword	_ZN34_INTERNAL_3ead5617_4_k_cu_6f71c0f24cuda3std6ranges3__45__cpo4nextE
	.align		8
        /*00b8*/ 	.dword	_ZN34_INTERNAL_3ead5617_4_k_cu_6f71c0f24cuda3std6ranges3__45__cpo4prevE
	.align		8
        /*00c0*/ 	.dword	_ZN34_INTERNAL_3ead5617_4_k_cu_6f71c0f24cuda3std6ranges3__45__cpo4dataE
	.align		8
        /*00c8*/ 	.dword	_ZN34_INTERNAL_3ead5617_4_k_cu_6f71c0f24cuda3std6ranges3__45__cpo5cdataE
	.align		8
        /*00d0*/ 	.dword	_ZN34_INTERNAL_3ead5617_4_k_cu_6f71c0f24cuda3std6ranges3__45__cpo4sizeE
	.align		8
        /*00d8*/ 	.dword	_ZN34_INTERNAL_3ead5617_4_k_cu_6f71c0f24cuda3std6ranges3__45__cpo5ssizeE
	.align		8
        /*00e0*/ 	.dword	_ZN34_INTERNAL_3ead5617_4_k_cu_6f71c0f24cuda3std6ranges3__45__cpo8distanceE
	.align		8
        /*00e8*/ 	.dword	_ZN34_INTERNAL_3ead5617_4_k_cu_6f71c0f26thrust24THRUST_300001_SM_1000_NS6system6detail10sequential3seqE
	.align		8
        /*00f0*/ 	.dword	_ZN34_INTERNAL_3ead5617_4_k_cu_6f71c0f26thrust24THRUST_300001_SM_1000_NS12placeholders2_1E
	.align		8
        /*00f8*/ 	.dword	_ZN34_INTERNAL_3ead5617_4_k_cu_6f71c0f26thrust24THRUST_300001_SM_1000_NS12placeholders2_2E
	.align		8
        /*0100*/ 	.dword	_ZN34_INTERNAL_3ead5617_4_k_cu_6f71c0f26thrust24THRUST_300001_SM_1000_NS12placeholders2_3E
	.align		8
        /*0108*/ 	.dword	_ZN34_INTERNAL_3ead5617_4_k_cu_6f71c0f26thrust24THRUST_300001_SM_1000_NS12placeholders2_4E
	.align		8
        /*0110*/ 	.dword	_ZN34_INTERNAL_3ead5617_4_k_cu_6f71c0f26thrust24THRUST_300001_SM_1000_NS12placeholders2_5E
	.align		8
        /*0118*/ 	.dword	_ZN34_INTERNAL_3ead5617_4_k_cu_6f71c0f26thrust24THRUST_300001_SM_1000_NS12placeholders2_6E
	.align		8
        /*0120*/ 	.dword	_ZN34_INTERNAL_3ead5617_4_k_cu_6f71c0f26thrust24THRUST_300001_SM_1000_NS12placeholders2_7E
	.align		8
        /*0128*/ 	.dword	_ZN34_INTERNAL_3ead5617_4_k_cu_6f71c0f26thrust24THRUST_300001_SM_1000_NS12placeholders2_8E
	.align		8
        /*0130*/ 	.dword	_ZN34_INTERNAL_3ead5617_4_k_cu_6f71c0f26thrust24THRUST_300001_SM_1000_NS12placeholders2_9E
	.align		8
        /*0138*/ 	.dword	_ZN34_INTERNAL_3ead5617_4_k_cu_6f71c0f26thrust24THRUST_300001_SM_1000_NS12placeholders3_10E


//--------------------- .text._ZN3cub18CUB_300001_SM_10006detail11EmptyKernelIvEEvv --------------------------
	.section	.text._ZN3cub18CUB_300001_SM_10006detail11EmptyKernelIvEEvv,"ax",@progbits
	.align	128
        .global         _ZN3cub18CUB_300001_SM_10006detail11EmptyKernelIvEEvv
        .type           _ZN3cub18CUB_300001_SM_10006detail11EmptyKernelIvEEvv,@function
        .size           _ZN3cub18CUB_300001_SM_10006detail11EmptyKernelIvEEvv,(.L_x_68 - _ZN3cub18CUB_300001_SM_10006detail11EmptyKernelIvEEvv)
        .other          _ZN3cub18CUB_300001_SM_10006detail11EmptyKernelIvEEvv,@"STO_CUDA_ENTRY STV_DEFAULT"
_ZN3cub18CUB_300001_SM_10006detail11EmptyKernelIvEEvv:
.text._ZN3cub18CUB_300001_SM_10006detail11EmptyKernelIvEEvv:
[----:B------:R-:W-:Y:S01]  /*0000*/  LDC R1, c[0x0][0x37c] ;  /* 0x0000df00ff017b82 */ /* 0x000fe20000000800 */
[----:B------:R-:W-:Y:S05]  /*0010*/  EXIT ;  /* 0x000000000000794d */ /* 0x000fea0003800000 */
.L_x_0:
[----:B------:R-:W-:-:S00]  /*0020*/  BRA `(.L_x_0) ;  /* 0xfffffffc00fc7947 */ /* 0x000fc0000383ffff */
[----:B------:R-:W-:-:S00]  /*0030*/  NOP ;  /* 0x0000000000007918 */ /* 0x000fc00000000000 */
        /* <DEDUP_REMOVED lines=12> */
.L_x_68:


//--------------------- .text._Z15BlockSortKernelPiS_i --------------------------
	.section	.text._Z15BlockSortKernelPiS_i,"ax",@progbits
	.align	128
        .global         _Z15BlockSortKernelPiS_i
        .type           _Z15BlockSortKernelPiS_i,@function
        .size           _Z15BlockSortKernelPiS_i,(.L_x_69 - _Z15BlockSortKernelPiS_i)
        .other          _Z15BlockSortKernelPiS_i,@"STO_CUDA_ENTRY STV_DEFAULT"
_Z15BlockSortKernelPiS_i:
.text._Z15BlockSortKernelPiS_i:
[----:B------:R-:W-:Y:S01]  /*0000*/  LDC R1, c[0x0][0x37c] ;  /* 0x0000df00ff017b82 */ /* 0x000fe20000000800 */
[----:B------:R-:W0:Y:S07]  /*0010*/  S2R R8, SR_TID.X ;  /* 0x0000000000087919 */ /* 0x000e2e0000002100 */
[----:B------:R-:W1:Y:S01]  /*0020*/  S2UR UR4, SR_CTAID.X ;  /* 0x00000000000479c3 */ /* 0x000e620000002500 */
[----:B------:R-:W-:-:S07]  /*0030*/  IMAD.MOV.U32 R0, RZ, RZ, 0x7fffffff ;  /* 0x7fffffffff007424 */ /* 0x000fce00078e00ff */
[----:B------:R-:W2:Y:S08]  /*0040*/  LDC R4, c[0x0][0x390] ;  /* 0x0000e400ff047b82 */ /* 0x000eb00000000800 */
[----:B------:R-:W3:Y:S01]  /*0050*/  LDC.64 R14, c[0x0][0x358] ;  /* 0x0000d600ff0e7b82 */ /* 0x000ee20000000a00 */
[----:B-1----:R-:W-:-:S06]  /*0060*/  USHF.L.U32 UR4, UR4, 0x3, URZ ;  /* 0x0000000304047899 */ /* 0x002fcc00080006ff */
[----:B0-----:R-:W-:-:S05]  /*0070*/  VIADD R5, R8, UR4 ;  /* 0x0000000408057c36 */ /* 0x001fca0008000000 */
[----:B--2---:R-:W-:-:S13]  /*0080*/  ISETP.GE.U32.AND P0, PT, R5, R4, PT ;  /* 0x000000040500720c */ /* 0x004fda0003f06070 */
[----:B------:R-:W0:Y:S01]  /*0090*/  @!P0 LDC.64 R2, c[0x0][0x380] ;  /* 0x0000e000ff028b82 */ /* 0x000e220000000a00 */
[----:B---3--:R-:W-:Y:S02]  /*00a0*/  @!P0 R2UR UR6, R14 ;  /* 0x000000000e0682ca */ /* 0x008fe400000e0000 */
[----:B------:R-:W-:Y:S01]  /*00b0*/  @!P0 R2UR UR7, R15 ;  /* 0x000000000f0782ca */ /* 0x000fe200000e0000 */
[----:B0-----:R-:W-:-:S12]  /*00c0*/  @!P0 IMAD.WIDE.U32 R2, R5, 0x4, R2 ;  /* 0x0000000405028825 */ /* 0x001fd800078e0002 */
[----:B------:R0:W2:Y:S01]  /*00d0*/  @!P0 LDG.E R0, desc[UR6][R2.64] ;  /* 0x0000000602008981 */ /* 0x0000a2000c1e1900 */
[----:B------:R-:W-:Y:S01]  /*00e0*/  IADD3 R7, PT, PT, RZ, -UR4, RZ ;  /* 0x80000004ff077c10 */ /* 0x000fe2000fffe0ff */
[----:B------:R-:W-:Y:S02]  /*00f0*/  USHF.R.S32.HI UR5, URZ, 0x1f, UR4 ;  /* 0x0000001fff057899 */ /* 0x000fe40008011404 */
[----:B------:R-:W-:Y:S02]  /*0100*/  IADD3 R5, P1, PT, R8, UR4, RZ ;  /* 0x0000000408057c10 */ /* 0x000fe4000ff3e0ff */
[----:B------:R-:W-:-:S03]  /*0110*/  VIADDMNMX R7, R7, R4, 0x8, PT ;  /* 0x0000000807077446 */ /* 0x000fc60003800104 */
[----:B------:R-:W-:Y:S01]  /*0120*/  IMAD.X R6, RZ, RZ, UR5, P1 ;  /* 0x00000005ff067e24 */ /* 0x000fe200088e06ff */
[----:B------:R-:W-:-:S13]  /*0130*/  ISETP.GE.AND P0, PT, R8, R7, PT ;  /* 0x000000070800720c */ /* 0x000fda0003f06270 */
[----:B------:R-:W1:Y:S01]  /*0140*/  @!P0 LDC.64 R10, c[0x0][0x380] ;  /* 0x0000e000ff0a8b82 */ /* 0x000e620000000a00 */
[----:B------:R-:W-:Y:S02]  /*0150*/  @!P0 R2UR UR6, R14 ;  /* 0x000000000e0682ca */ /* 0x000fe400000e0000 */
[----:B------:R-:W-:Y:S02]  /*0160*/  @!P0 R2UR UR7, R15 ;  /* 0x000000000f0782ca */ /* 0x000fe400000e0000 */
[----:B-1----:R-:W-:-:S04]  /*0170*/  @!P0 LEA R10, P1, R5, R10, 0x2 ;  /* 0x0000000a050a8211 */ /* 0x002fc800078210ff */
[----:B------:R-:W-:-:S07]  /*0180*/  @!P0 LEA.HI.X R11, R5, R11, R6, 0x2, P1 ;  /* 0x0000000b050b8211 */ /* 0x000fce00008f1406 */
[----:B--2---:R-:W2:Y:S01]  /*0190*/  @!P0 LDG.E R0, desc[UR6][R10.64] ;  /* 0x000000060a008981 */ /* 0x004ea2000c1e1900 */
[----:B------:R-:W-:Y:S02]  /*01a0*/  MOV R4, 0x400 ;  /* 0x0000040000047802 */ /* 0x000fe40000000f00 */
[----:B0-----:R-:W-:Y:S01]  /*01b0*/  BMSK R2, RZ, 0x4 ;  /* 0x00000004ff02781b */ /* 0x001fe20000000000 */
[----:B------:R-:W0:Y:S01]  /*01c0*/  S2R R3, SR_CgaCtaId ;  /* 0x0000000000037919 */ /* 0x000e220000008800 */
[----:B------:R-:W-:Y:S01]  /*01d0*/  ISETP.NE.AND P1, PT, R8, RZ, PT ;  /* 0x000000ff0800720c */ /* 0x000fe20003f25270 */
[----:B------:R-:W1:Y:S01]  /*01e0*/  S2R R23, SR_LANEID ;  /* 0x0000000000177919 */ /* 0x000e620000000000 */
[----:B0-----:R-:W-:Y:S02]  /*01f0*/  LEA R4, R3, R4, 0x18 ;  /* 0x0000000403047211 */ /* 0x001fe400078ec0ff */
[----:B-1----:R-:W-:-:S03]  /*0200*/  LOP3.LUT R23, R23, 0xfffffff8, RZ, 0xc0, !PT ;  /* 0xfffffff817177812 */ /* 0x002fc600078ec0ff */
[----:B------:R-:W-:-:S05]  /*0210*/  IMAD R3, R8, 0x4, R4 ;  /* 0x0000000408037824 */ /* 0x000fca00078e0204 */
[----:B--2---:R0:W-:Y:S01]  /*0220*/  STS [R3], R0 ;  /* 0x0000000003007388 */ /* 0x0041e20000000800 */
[----:B------:R-:W-:Y:S01]  /*0230*/  BAR.SYNC.DEFER_BLOCKING 0x0 ;  /* 0x0000000000007b1d */ /* 0x000fe20000010000 */
[----:B0-----:R-:W-:-:S05]  /*0240*/  IMAD R0, R8, 0x20, R3 ;  /* 0x0000002008007824 */ /* 0x001fca00078e0203 */
[----:B------:R-:W0:Y:S02]  /*0250*/  LDS R29, [R3] ;  /* 0x00000000031d7984 */ /* 0x000e240000000800 */
[----:B------:R-:W-:Y:S06]  /*0260*/  BAR.SYNC.DEFER_BLOCKING 0x0 ;  /* 0x0000000000007b1d */ /* 0x000fec0000010000 */
[----:B------:R-:W-:Y:S04]  /*0270*/  STS [R3], RZ ;  /* 0x000000ff03007388 */ /* 0x000fe80000000800 */
[----:B------:R-:W-:Y:S04]  /*0280*/  STS [R3+0x20], RZ ;  /* 0x000020ff03007388 */ /* 0x000fe80000000800 */
[----:B------:R-:W-:Y:S01]  /*0290*/  STS [R3+0x40], RZ ;  /* 0x000040ff03007388 */ /* 0x000fe20000000800 */
[----:B0-----:R-:W-:-:S03]  /*02a0*/  LOP3.LUT R29, R29, 0x80000000, RZ, 0x3c, !PT ;  /* 0x800000001d1d7812 */ /* 0x001fc600078e3cff */
[----:B------:R-:W-:Y:S01]  /*02b0*/  STS [R3+0x60], RZ ;  /* 0x000060ff03007388 */ /* 0x000fe20000000800 */
[----:B------:R-:W-:-:S03]  /*02c0*/  LOP3.LUT R9, R2, R29, RZ, 0xc0, !PT ;  /* 0x0000001d02097212 */ /* 0x000fc600078ec0ff */
[----:B------:R-:W-:Y:S01]  /*02d0*/  STS [R3+0x80], RZ ;  /* 0x000080ff03007388 */ /* 0x000fe20000000800 */
[----:B------:R-:W-:-:S03]  /*02e0*/  SHF.L.U32 R10, R9, 0x5, RZ ;  /* 0x00000005090a7819 */ /* 0x000fc600000006ff */
[----:B------:R-:W-:Y:S01]  /*02f0*/  STS [R3+0xa0], RZ ;  /* 0x0000a0ff03007388 */ /* 0x000fe20000000800 */
[----:B------:R-:W-:Y:S02]  /*0300*/  SHF.R.U32.HI R9, RZ, 0x2, R9 ;  /* 0x00000002ff097819 */ /* 0x000fe40000011609 */
[----:B------:R-:W-:Y:S01]  /*0310*/  LOP3.LUT R10, R10, 0xe0, RZ, 0xc0, !PT ;  /* 0x000000e00a0a7812 */ /* 0x000fe200078ec0ff */
[----:B------:R-:W-:Y:S01]  /*0320*/  STS [R3+0xc0], RZ ;  /* 0x0000c0ff03007388 */ /* 0x000fe20000000800 */
[----:B------:R-:W-:-:S03]  /*0330*/  LOP3.LUT R9, R9, 0x3ffffffe, RZ, 0xc0, !PT ;  /* 0x3ffffffe09097812 */ /* 0x000fc600078ec0ff */
[----:B------:R-:W-:Y:S01]  /*0340*/  STS [R3+0xe0], RZ ;  /* 0x0000e0ff03007388 */ /* 0x000fe20000000800 */
[----:B------:R-:W-:-:S03]  /*0350*/  IADD3 R21, PT, PT, R9, R3, R10 ;  /* 0x0000000309157210 */ /* 0x000fc60007ffe00a */
[----:B------:R-:W-:Y:S04]  /*0360*/  STS [R3+0x100], RZ ;  /* 0x000100ff03007388 */ /* 0x000fe80000000800 */
[----:B------:R-:W0:Y:S02]  /*0370*/  LDS.U16 R19, [R21] ;  /* 0x0000000015137984 */ /* 0x000e240000000400 */
[----:B0-----:R-:W-:-:S05]  /*0380*/  VIADD R10, R19, 0x1 ;  /* 0x00000001130a7836 */ /* 0x001fca0000000000 */
[----:B------:R-:W-:Y:S01]  /*0390*/  STS.U16 [R21], R10 ;  /* 0x0000000a15007388 */ /* 0x000fe20000000400 */
[----:B------:R-:W-:Y:S06]  /*03a0*/  BAR.SYNC.DEFER_BLOCKING 0x0 ;  /* 0x0000000000007b1d */ /* 0x000fec0000010000 */
[----:B------:R-:W-:Y:S04]  /*03b0*/  LDS R9, [R0] ;  /* 0x0000000000097984 */ /* 0x000fe80000000800 */
[----:B------:R-:W0:Y:S04]  /*03c0*/  LDS R12, [R0+0x4] ;  /* 0x00000400000c7984 */ /* 0x000e280000000800 */
[----:B------:R-:W1:Y:S04]  /*03d0*/  LDS R11, [R0+0x8] ;  /* 0x00000800000b7984 */ /* 0x000e680000000800 */
[----:B------:R-:W2:Y:S04]  /*03e0*/  LDS R16, [R0+0xc] ;  /* 0x00000c0000107984 */ /* 0x000ea80000000800 */
[----:B------:R-:W3:Y:S04]  /*03f0*/  LDS R13, [R0+0x10] ;  /* 0x00001000000d7984 */ /* 0x000ee80000000800 */
[----:B------:R-:W4:Y:S04]  /*0400*/  LDS R20, [R0+0x14] ;  /* 0x0000140000147984 */ /* 0x000f280000000800 */
[----:B------:R-:W5:Y:S04]  /*0410*/  LDS R17, [R0+0x18] ;  /* 0x0000180000117984 */ /* 0x000f680000000800 */
[----:B------:R-:W5:Y:S04]  /*0420*/  LDS R18, [R0+0x1c] ;  /* 0x00001c0000127984 */ /* 0x000f680000000800 */
[----:B------:R-:W5:Y:S01]  /*0430*/  LDS R25, [R0+0x20] ;  /* 0x0000200000197984 */ /* 0x000f620000000800 */
[----:B0-----:R-:W-:-:S05]  /*0440*/  IADD3 R10, PT, PT, R9, R12, RZ ;  /* 0x0000000c090a7210 */ /* 0x001fca0007ffe0ff */
[----:B-1----:R-:W-:-:S04]  /*0450*/  IMAD.IADD R11, R11, 0x1, R10 ;  /* 0x000000010b0b7824 */ /* 0x002fc800078e020a */
[----:B--2---:R-:W-:-:S05]  /*0460*/  IMAD.IADD R12, R16, 0x1, R11 ;  /* 0x00000001100c7824 */ /* 0x004fca00078e020b */
[----:B---3--:R-:W-:-:S05]  /*0470*/  IADD3 R13, PT, PT, R13, R12, RZ ;  /* 0x0000000c0d0d7210 */ /* 0x008fca0007ffe0ff */
[----:B----4-:R-:W-:Y:S02]  /*0480*/  IMAD.IADD R16, R20, 0x1, R13 ;  /* 0x0000000114107824 */ /* 0x010fe400078e020d */
[----:B------:R-:W-:-:S03]  /*0490*/  IMAD.MOV.U32 R20, RZ, RZ, 0xff ;  /* 0x000000ffff147424 */ /* 0x000fc600078e00ff */
[----:B-----5:R-:W-:Y:S02]  /*04a0*/  IADD3 R17, PT, PT, R17, R16, RZ ;  /* 0x0000001011117210 */ /* 0x020fe40007ffe0ff */
[----:B------:R-:W-:-:S03]  /*04b0*/  SHF.L.U32 R23, R20, R23, RZ ;  /* 0x0000001714177219 */ /* 0x000fc600000006ff */
[----:B------:R-:W-:Y:S01]  /*04c0*/  IMAD.IADD R18, R18, 0x1, R17 ;  /* 0x0000000112127824 */ /* 0x000fe200078e0211 */
[----:B------:R-:W-:Y:S05]  /*04d0*/  WARPSYNC R23 ;  /* 0x0000000017007348 */ /* 0x000fea0003800000 */
[----:B------:R-:W0:Y:S01]  /*04e0*/  MATCH.ANY R24, R23 ;  /* 0x00000000171873a1 */ /* 0x000e2200000e8000 */
[----:B------:R-:W-:-:S07]  /*04f0*/  IMAD.IADD R20, R25, 0x1, R18 ;  /* 0x0000000119147824 */ /* 0x000fce00078e0212 */
[----:B------:R-:W1:Y:S01]  /*0500*/  REDUX.OR UR4, R23 ;  /* 0x00000000170473c4 */ /* 0x000e620000004000 */
[----:B------:R-:W-:Y:S01]  /*0510*/  VOTEU.ANY UR5, UPT, PT ;  /* 0x0000000000057886 */ /* 0x000fe200038e0100 */
[----:B------:R-:W2:Y:S01]  /*0520*/  SHFL.UP P0, R22, R20, 0x1, 0x1800 ;  /* 0x0438000014167f89 */ /* 0x000ea20000000000 */
[----:B0-----:R-:W-:Y:S02]  /*0530*/  LOP3.LUT P2, RZ, R23, UR5, R24, 0x40, !PT ;  /* 0x0000000517ff7c12 */ /* 0x001fe4000f844018 */
[----:B--2---:R-:W-:-:S11]  /*0540*/  @P0 IADD3 R22, PT, PT, R20, R22, RZ ;  /* 0x0000001614160210 */ /* 0x004fd60007ffe0ff */
[----:B-1----:R-:W-:Y:S05]  /*0550*/  @!P2 BRA.DIV UR4, `(.L_x_1) ;  /* 0x000000260444a947 */ /* 0x002fea000b800000 */
[----:B------:R-:W0:Y:S02]  /*0560*/  SHFL.UP P0, R26, R22, 0x2, 0x1800 ;  /* 0x04580000161a7f89 */ /* 0x000e240000000000 */
[----:B0-----:R-:W-:-:S05]  /*0570*/  @P0 IMAD.IADD R26, R22, 0x1, R26 ;  /* 0x00000001161a0824 */ /* 0x001fca00078e021a */
[----:B------:R-:W0:Y:S02]  /*0580*/  SHFL.UP P0, R27, R26, 0x4, 0x1800 ;  /* 0x049800001a1b7f89 */ /* 0x000e240000000000 */
[----:B0-----:R-:W-:-:S04]  /*0590*/  @P0 IMAD.IADD R27, R26, 0x1, R27 ;  /* 0x000000011a1b0824 */ /* 0x001fc800078e021b */
[----:B------:R-:W-:Y:S01]  /*05a0*/  IMAD.IADD R20, R27, 0x1, -R20 ;  /* 0x000000011b147824 */ /* 0x000fe200078e0a14 */
[----:B------:R-:W0:Y:S04]  /*05b0*/  SHFL.IDX PT, R24, R27, 0x7, 0x181f ;  /* 0x00f81f001b187f89 */ /* 0x000e2800000e0000 */
[----:B------:R-:W-:Y:S02]  /*05c0*/  SEL R25, R20, RZ, P1 ;  /* 0x000000ff14197207 */ /* 0x000fe40000800000 */
[----:B0-----:R-:W-:-:S06]  /*05d0*/  SHF.L.U32 R24, R24, 0x10, RZ ;  /* 0x0000001018187819 */ /* 0x001fcc00000006ff */
[----:B------:R-:W0:Y:S01]  /*05e0*/  SHFL.IDX PT, R24, R24, RZ, 0x181f ;  /* 0x00181fff18187589 */ /* 0x000e2200000e0000 */
[----:B------:R-:W-:Y:S05]  /*05f0*/  WARPSYNC.ALL ;  /* 0x0000000000007948 */ /* 0x000fea0003800000 */
[----:B0-----:R-:W-:-:S04]  /*0600*/  IMAD.IADD R25, R24, 0x1, R25 ;  /* 0x0000000118197824 */ /* 0x001fc800078e0219 */
[--C-:B------:R-:W-:Y:S01]  /*0610*/  IMAD.IADD R10, R10, 0x1, R25.reuse ;  /* 0x000000010a0a7824 */ /* 0x100fe200078e0219 */
[-C--:B------:R-:W-:Y:S01]  /*0620*/  IADD3 R9, PT, PT, R9, R25.reuse, RZ ;  /* 0x0000001909097210 */ /* 0x080fe20007ffe0ff */
[--C-:B------:R-:W-:Y:S01]  /*0630*/  IMAD.IADD R11, R11, 0x1, R25.reuse ;  /* 0x000000010b0b7824 */ /* 0x100fe200078e0219 */
[-C--:B------:R-:W-:Y:S01]  /*0640*/  IADD3 R12, PT, PT, R12, R25.reuse, RZ ;  /* 0x000000190c0c7210 */ /* 0x080fe20007ffe0ff */
[--C-:B------:R-:W-:Y:S01]  /*0650*/  IMAD.IADD R13, R13, 0x1, R25.reuse ;  /* 0x000000010d0d7824 */ /* 0x100fe200078e0219 */
[----:B------:R-:W-:Y:S01]  /*0660*/  IADD3 R17, PT, PT, R17, R25, RZ ;  /* 0x0000001911117210 */ /* 0x000fe20007ffe0ff */
[--C-:B------:R-:W-:Y:S01]  /*0670*/  IMAD.IADD R27, R16, 0x1, R25.reuse ;  /* 0x00000001101b7824 */ /* 0x100fe200078e0219 */
[----:B------:R-:W-:Y:S01]  /*0680*/  STS [R0], R25 ;  /* 0x0000001900007388 */ /* 0x000fe20000000800 */
[----:B------:R-:W-:-:S03]  /*0690*/  IMAD.IADD R18, R18, 0x1, R25 ;  /* 0x0000000112127824 */ /* 0x000fc600078e0219 */
[----:B------:R-:W-:Y:S04]  /*06a0*/  STS [R0+0x4], R9 ;  /* 0x0000040900007388 */ /* 0x000fe80000000800 */
[----:B------:R-:W-:Y:S04]  /*06b0*/  STS [R0+0x8], R10 ;  /* 0x0000080a00007388 */ /* 0x000fe80000000800 */
[----:B------:R-:W-:Y:S04]  /*06c0*/  STS [R0+0xc], R11 ;  /* 0x00000c0b00007388 */ /* 0x000fe80000000800 */
[----:B------:R-:W-:Y:S04]  /*06d0*/  STS [R0+0x10], R12 ;  /* 0x0000100c00007388 */ /* 0x000fe80000000800 */
[----:B------:R-:W-:Y:S04]  /*06e0*/  STS [R0+0x14], R13 ;  /* 0x0000140d00007388 */ /* 0x000fe80000000800 */
[----:B------:R-:W-:Y:S04]  /*06f0*/  STS [R0+0x18], R27 ;  /* 0x0000181b00007388 */ /* 0x000fe80000000800 */
[----:B------:R-:W-:Y:S04]  /*0700*/  STS [R0+0x1c], R17 ;  /* 0x00001c1100007388 */ /* 0x000fe80000000800 */
[----:B------:R-:W-:Y:S01]  /*0710*/  STS [R0+0x20], R18 ;  /* 0x0000201200007388 */ /* 0x000fe20000000800 */
[----:B------:R-:W-:Y:S06]  /*0720*/  BAR.SYNC.DEFER_BLOCKING 0x0 ;  /* 0x0000000000007b1d */ /* 0x000fec0000010000 */
[----:B------:R-:W0:Y:S02]  /*0730*/  LDS.U16 R16, [R21] ;  /* 0x0000000015107984 */ /* 0x000e240000000400 */
[----:B0-----:R-:W-:Y:S01]  /*0740*/  IMAD.IADD R19, R19, 0x1, R16 ;  /* 0x0000000113137824 */ /* 0x001fe200078e0210 */
[----:B------:R-:W-:Y:S04]  /*0750*/  BAR.SYNC.DEFER_BLOCKING 0x0 ;  /* 0x0000000000007b1d */ /* 0x000fe80000010000 */
[----:B------:R-:W-:-:S05]  /*0760*/  LEA R10, R19, R4, 0x2 ;  /* 0x00000004130a7211 */ /* 0x000fca00078e10ff */
[----:B------:R-:W-:Y:S01]  /*0770*/  STS [R10], R29 ;  /* 0x0000001d0a007388 */ /* 0x000fe20000000800 */
[----:B------:R-:W-:Y:S06]  /*0780*/  BAR.SYNC.DEFER_BLOCKING 0x0 ;  /* 0x0000000000007b1d */ /* 0x000fec0000010000 */
[----:B------:R-:W0:Y:S02]  /*0790*/  LDS R27, [R3] ;  /* 0x00000000031b7984 */ /* 0x000e240000000800 */
[----:B------:R-:W-:Y:S06]  /*07a0*/  BAR.SYNC.DEFER_BLOCKING 0x0 ;  /* 0x0000000000007b1d */ /* 0x000fec0000010000 */
[----:B------:R-:W-:Y:S04]  /*07b0*/  STS [R3], RZ ;  /* 0x000000ff03007388 */ /* 0x000fe80000000800 */
[----:B------:R-:W-:Y:S04]  /*07c0*/  STS [R3+0x20], RZ ;  /* 0x000020ff03007388 */ /* 0x000fe80000000800 */
[----:B------:R-:W-:Y:S01]  /*07d0*/  STS [R3+0x40], RZ ;  /* 0x000040ff03007388 */ /* 0x000fe20000000800 */
[----:B0-----:R-:W-:-:S03]  /*07e0*/  SHF.R.U32.HI R9, RZ, 0x4, R27 ;  /* 0x00000004ff097819 */ /* 0x001fc6000001161b */
[----:B------:R-:W-:Y:S01]  /*07f0*/  STS [R3+0x60], RZ ;  /* 0x000060ff03007388 */ /* 0x000fe20000000800 */
[----:B------:R-:W-:-:S03]  /*0800*/  LOP3.LUT R9, R2, R9, RZ, 0xc0, !PT ;  /* 0x0000000902097212 */ /* 0x000fc600078ec0ff */
[----:B------:R-:W-:Y:S02]  /*0810*/  STS [R3+0x80], RZ ;  /* 0x000080ff03007388 */ /* 0x000fe40000000800 */
[----:B------:R-:W-:Y:S01]  /*0820*/  IMAD.SHL.U32 R11, R9, 0x20, RZ ;  /* 0x00000020090b7824 */ /* 0x000fe200078e00ff */
[----:B------:R-:W-:Y:S01]  /*0830*/  SHF.R.U32.HI R9, RZ, 0x2, R9 ;  /* 0x00000002ff097819 */ /* 0x000fe20000011609 */
[----:B------:R-:W-:Y:S03]  /*0840*/  STS [R3+0xa0], RZ ;  /* 0x0000a0ff03007388 */ /* 0x000fe60000000800 */
        /* <DEDUP_REMOVED lines=10> */
[----:B------:R-:W-:Y:S05]  /*08f0*/  WARPSYNC R23 ;  /* 0x0000000017007348 */ /* 0x000fea0003800000 */
        /* <DEDUP_REMOVED lines=13> */
[----:B----4-:R-:W-:-:S04]  /*09d0*/  IMAD.IADD R16, R18, 0x1, R13 ;  /* 0x0000000112107824 */ /* 0x010fc800078e020d */
[----:B-----5:R-:W-:-:S05]  /*09e0*/  IMAD.IADD R17, R17, 0x1, R16 ;  /* 0x0000000111117824 */ /* 0x020fca00078e0210 */
[----:B------:R-:W-:-:S05]  /*09f0*/  IADD3 R18, PT, PT, R20, R17, RZ ;  /* 0x0000001114127210 */ /* 0x000fca0007ffe0ff */
[----:B------:R-:W-:-:S05]  /*0a00*/  IMAD.IADD R20, R25, 0x1, R18 ;  /* 0x0000000119147824 */ /* 0x000fca00078e0212 */
[----:B------:R-:W0:Y:S02]  /*0a10*/  SHFL.UP P0, R28, R20, 0x1, 0x1800 ;  /* 0x04380000141c7f89 */ /* 0x000e240000000000 */
[----:B0-----:R-:W-:-:S05]  /*0a20*/  @P0 IMAD.IADD R28, R20, 0x1, R28 ;  /* 0x00000001141c0824 */ /* 0x001fca00078e021c */
[----:B------:R-:W0:Y:S02]  /*0a30*/  SHFL.UP P0, R26, R28, 0x2, 0x1800 ;  /* 0x045800001c1a7f89 */ /* 0x000e240000000000 */
[----:B0-----:R-:W-:-:S05]  /*0a40*/  @P0 IADD3 R26, PT, PT, R28, R26, RZ ;  /* 0x0000001a1c1a0210 */ /* 0x001fca0007ffe0ff */
[----:B------:R-:W0:Y:S02]  /*0a50*/  SHFL.UP P0, R29, R26, 0x4, 0x1800 ;  /* 0x049800001a1d7f89 */ /* 0x000e240000000000 */
[----:B0-----:R-:W-:-:S05]  /*0a60*/  @P0 IMAD.IADD R29, R26, 0x1, R29 ;  /* 0x000000011a1d0824 */ /* 0x001fca00078e021d */
[----:B------:R-:W0:Y:S01]  /*0a70*/  SHFL.IDX PT, R24, R29, 0x7, 0x181f ;  /* 0x00f81f001d187f89 */ /* 0x000e2200000e0000 */
[----:B------:R-:W-:-:S04]  /*0a80*/  IADD3 R22, PT, PT, -R20, R29, RZ ;  /* 0x0000001d14167210 */ /* 0x000fc80007ffe1ff */
[----:B------:R-:W-:Y:S01]  /*0a90*/  SEL R25, R22, RZ, P1 ;  /* 0x000000ff16197207 */ /* 0x000fe20000800000 */
[----:B0-----:R-:W-:-:S06]  /*0aa0*/  IMAD.U32 R24, R24, 0x10000, RZ ;  /* 0x0001000018187824 */ /* 0x001fcc00078e00ff */
        /* <DEDUP_REMOVED lines=23> */
[----:B------:R-:W-:Y:S03]  /*0c20*/  BAR.SYNC.DEFER_BLOCKING 0x0 ;  /* 0x0000000000007b1d */ /* 0x000fe60000010000 */
[----:B------:R-:W-:-:S05]  /*0c30*/  IMAD R10, R19, 0x4, R4 ;  /* 0x00000004130a7824 */ /* 0x000fca00078e0204 */
        /* <DEDUP_REMOVED lines=34> */
[----:B0-----:R-:W-:-:S05]  /*0e60*/  IMAD.IADD R10, R9, 0x1, R12 ;  /* 0x00000001090a7824 */ /* 0x001fca00078e020c */
[----:B-1----:R-:W-:-:S05]  /*0e70*/  IADD3 R11, PT, PT, R11, R10, RZ ;  /* 0x0000000a0b0b7210 */ /* 0x002fca0007ffe0ff */
[----:B--2---:R-:W-:-:S04]  /*0e80*/  IMAD.IADD R12, R16, 0x1, R11 ;  /* 0x00000001100c7824 */ /* 0x004fc800078e020b */
[----:B---3--:R-:W-:-:S05]  /*0e90*/  IMAD.IADD R13, R13, 0x1, R12 ;  /* 0x000000010d0d7824 */ /* 0x008fca00078e020c */
[----:B----4-:R-:W-:-:S05]  /*0ea0*/  IADD3 R16, PT, PT, R18, R13, RZ ;  /* 0x0000000d12107210 */ /* 0x010fca0007ffe0ff */
[----:B-----5:R-:W-:-:S04]  /*0eb0*/  IMAD.IADD R17, R17, 0x1, R16 ;  /* 0x0000000111117824 */ /* 0x020fc800078e0210 */
[----:B------:R-:W-:-:S05]  /*0ec0*/  IMAD.IADD R18, R20, 0x1, R17 ;  /* 0x0000000114127824 */ /* 0x000fca00078e0211 */
[----:B------:R-:W-:-:S05]  /*0ed0*/  IADD3 R20, PT, PT, R25, R18, RZ ;  /* 0x0000001219147210 */ /* 0x000fca0007ffe0ff */
[----:B------:R-:W0:Y:S02]  /*0ee0*/  SHFL.UP P0, R29, R20, 0x1, 0x1800 ;  /* 0x04380000141d7f89 */ /* 0x000e240000000000 */
[----:B0-----:R-:W-:-:S05]  /*0ef0*/  @P0 IMAD.IADD R29, R20, 0x1, R29 ;  /* 0x00000001141d0824 */ /* 0x001fca00078e021d */
[----:B------:R-:W0:Y:S02]  /*0f00*/  SHFL.UP P0, R26, R29, 0x2, 0x1800 ;  /* 0x045800001d1a7f89 */ /* 0x000e240000000000 */
[----:B0-----:R-:W-:-:S05]  /*0f10*/  @P0 IMAD.IADD R26, R29, 0x1, R26 ;  /* 0x000000011d1a0824 */ /* 0x001fca00078e021a */
[----:B------:R-:W0:Y:S02]  /*0f20*/  SHFL.UP P0, R27, R26, 0x4, 0x1800 ;  /* 0x049800001a1b7f89 */ /* 0x000e240000000000 */
[----:B0-----:R-:W-:-:S05]  /*0f30*/  @P0 IADD3 R27, PT, PT, R26, R27, RZ ;  /* 0x0000001b1a1b0210 */ /* 0x001fca0007ffe0ff */
[----:B------:R-:W0:Y:S01]  /*0f40*/  SHFL.IDX PT, R24, R27, 0x7, 0x181f ;  /* 0x00f81f001b187f89 */ /* 0x000e2200000e0000 */
[----:B------:R-:W-:-:S05]  /*0f50*/  IMAD.IADD R28, R27, 0x1, -R20 ;  /* 0x000000011b1c7824 */ /* 0x000fca00078e0a14 */
[----:B------:R-:W-:Y:S01]  /*0f60*/  SEL R25, R28, RZ, P1 ;  /* 0x000000ff1c197207 */ /* 0x000fe20000800000 */
[----:B0-----:R-:W-:-:S06]  /*0f70*/  IMAD.U32 R24, R24, 0x10000, RZ ;  /* 0x0001000018187824 */ /* 0x001fcc00078e00ff */
[----:B------:R-:W0:Y:S01]  /*0f80*/  SHFL.IDX PT, R24, R24, RZ, 0x181f ;  /* 0x00181fff18187589 */ /* 0x000e2200000e0000 */
[----:B------:R-:W-:Y:S05]  /*0f90*/  WARPSYNC.ALL ;  /* 0x0000000000007948 */ /* 0x000fea0003800000 */
[----:B0-----:R-:W-:-:S04]  /*0fa0*/  IADD3 R25, PT, PT, R24, R25, RZ ;  /* 0x0000001918197210 */ /* 0x001fc80007ffe0ff */
[-C--:B------:R-:W-:Y:S01]  /*0fb0*/  IADD3 R11, PT, PT, R11, R25.reuse, RZ ;  /* 0x000000190b0b7210 */ /* 0x080fe20007ffe0ff */
[--C-:B------:R-:W-:Y:S01]  /*0fc0*/  IMAD.IADD R9, R9, 0x1, R25.reuse ;  /* 0x0000000109097824 */ /* 0x100fe200078e0219 */
[----:B------:R-:W-:Y:S01]  /*0fd0*/  IADD3 R27, PT, PT, R16, R25, RZ ;  /* 0x00000019101b7210 */ /* 0x000fe20007ffe0ff */
[--C-:B------:R-:W-:Y:S01]  /*0fe0*/  IMAD.IADD R29, R10, 0x1, R25.reuse ;  /* 0x000000010a1d7824 */ /* 0x100fe200078e0219 */
[----:B------:R-:W-:Y:S01]  /*0ff0*/  STS [R0], R25 ;  /* 0x0000001900007388 */ /* 0x000fe20000000800 */
[--C-:B------:R-:W-:Y:S02]  /*1000*/  IMAD.IADD R12, R12, 0x1, R25.reuse ;  /* 0x000000010c0c7824 */ /* 0x100fe400078e0219 */
[--C-:B------:R-:W-:Y:S01]  /*1010*/  IMAD.IADD R13, R13, 0x1, R25.reuse ;  /* 0x000000010d0d7824 */ /* 0x100fe200078e0219 */
[----:B------:R-:W-:Y:S01]  /*1020*/  STS [R0+0x4], R9 ;  /* 0x0000040900007388 */ /* 0x000fe20000000800 */
[--C-:B------:R-:W-:Y:S02]  /*1030*/  IMAD.IADD R17, R17, 0x1, R25.reuse ;  /* 0x0000000111117824 */ /* 0x100fe400078e0219 */
[----:B------:R-:W-:Y:S01]  /*1040*/  IMAD.IADD R18, R18, 0x1, R25 ;  /* 0x0000000112127824 */ /* 0x000fe200078e0219 */
        /* <DEDUP_REMOVED lines=9> */
[----:B0-----:R-:W-:-:S05]  /*10e0*/  IADD3 R19, PT, PT, R19, R10, RZ ;  /* 0x0000000a13137210 */ /* 0x001fca0007ffe0ff */
[----:B------:R-:W-:Y:S01]  /*10f0*/  IMAD R19, R19, 0x4, R4 ;  /* 0x0000000413137824 */ /* 0x000fe200078e0204 */
[----:B------:R-:W-:Y:S06]  /*1100*/  BAR.SYNC.DEFER_BLOCKING 0x0 ;  /* 0x0000000000007b1d */ /* 0x000fec0000010000 */
[----:B------:R-:W-:Y:S02]  /*1110*/  STS [R19], R22 ;  /* 0x0000001613007388 */ /* 0x000fe40000000800 */
        /* <DEDUP_REMOVED lines=20> */
[----:B0-----:R-:W-:-:S05]  /*1260*/  IADD3 R10, PT, PT, R19, 0x1, RZ ;  /* 0x00000001130a7810 */ /* 0x001fca0007ffe0ff */
        /* <DEDUP_REMOVED lines=12> */
[----:B0-----:R-:W-:-:S04]  /*1330*/  IMAD.IADD R10, R9, 0x1, R12 ;  /* 0x00000001090a7824 */ /* 0x001fc800078e020c */
[----:B-1----:R-:W-:-:S05]  /*1340*/  IMAD.IADD R11, R11, 0x1, R10 ;  /* 0x000000010b0b7824 */ /* 0x002fca00078e020a */
[----:B--2---:R-:W-:-:S05]  /*1350*/  IADD3 R12, PT, PT, R16, R11, RZ ;  /* 0x0000000b100c7210 */ /* 0x004fca0007ffe0ff */
[----:B---3--:R-:W-:-:S04]  /*1360*/  IMAD.IADD R13, R13, 0x1, R12 ;  /* 0x000000010d0d7824 */ /* 0x008fc800078e020c */
[----:B----4-:R-:W-:-:S05]  /*1370*/  IMAD.IADD R16, R18, 0x1, R13 ;  /* 0x0000000112107824 */ /* 0x010fca00078e020d */
[----:B-----5:R-:W-:-:S05]  /*1380*/  IADD3 R17, PT, PT, R17, R16, RZ ;  /* 0x0000001011117210 */ /* 0x020fca0007ffe0ff */
[----:B------:R-:W-:-:S04]  /*1390*/  IMAD.IADD R18, R20, 0x1, R17 ;  /* 0x0000000114127824 */ /* 0x000fc800078e0211 */
[----:B------:R-:W-:-:S05]  /*13a0*/  IMAD.IADD R20, R25, 0x1, R18 ;  /* 0x0000000119147824 */ /* 0x000fca00078e0212 */
[----:B------:R-:W0:Y:S02]  /*13b0*/  SHFL.UP P0, R28, R20, 0x1, 0x1800 ;  /* 0x04380000141c7f89 */ /* 0x000e240000000000 */
[----:B0-----:R-:W-:-:S05]  /*13c0*/  @P0 IADD3 R28, PT, PT, R20, R28, RZ ;  /* 0x0000001c141c0210 */ /* 0x001fca0007ffe0ff */
        /* <DEDUP_REMOVED lines=107> */
[----:B------:R-:W-:Y:S01]  /*1a80*/  BAR.SYNC.DEFER_BLOCKING 0x0 ;  /* 0x0000000000007b1d */ /* 0x000fe20000010000 */
[----:B0-----:R-:W-:-:S04]  /*1a90*/  IMAD.IADD R19, R19, 0x1, R10 ;  /* 0x0000000113137824 */ /* 0x001fc800078e020a */
        /* <DEDUP_REMOVED lines=75> */
[----:B0-----:R-:W-:Y:S01]  /*1f50*/  IADD3 R11, PT, PT, R11, R10, RZ ;  /* 0x0000000a0b0b7210 */ /* 0x001fe20007ffe0ff */
[----:B------:R-:W-:Y:S04]  /*1f60*/  BAR.SYNC.DEFER_BLOCKING 0x0 ;  /* 0x0000000000007b1d */ /* 0x000fe80000010000 */
        /* <DEDUP_REMOVED lines=75> */
[----:B0-----:R-:W-:-:S05]  /*2420*/  IMAD.IADD R21, R21, 0x1, R22 ;  /* 0x0000000115157824 */ /* 0x001fca00078e0216 */
[----:B------:R-:W-:Y:S01]  /*2430*/  LEA R10, R21, R4, 0x2 ;  /* 0x00000004150a7211 */ /* 0x000fe200078e10ff */
        /* <DEDUP_REMOVED lines=50> */
[----:B------:R-:W-:Y:S01]  /*2760*/  IADD3 R22, PT, PT, -R20, R26, RZ ;  /* 0x0000001a14167210 */ /* 0x000fe20007ffe1ff */
[----:B0-----:R-:W-:-:S06]  /*2770*/  IMAD.U32 R24, R24, 0x10000, RZ ;  /* 0x0001000018187824 */ /* 0x001fcc00078e00ff */
[----:B------:R-:W0:Y:S02]  /*2780*/  SHFL.IDX PT, R24, R24, RZ, 0x181f ;  /* 0x00181fff18187589 */ /* 0x000e2400000e0000 */
.L_x_66:
[----:B------:R-:W-:Y:S01]  /*2790*/  SEL R23, R22, RZ, P1 ;  /* 0x000000ff16177207 */ /* 0x000fe20000800000 */
[----:B------:R-:W-:Y:S05]  /*27a0*/  WARPSYNC.ALL ;  /* 0x0000000000007948 */ /* 0x000fea0003800000 */
[----:B0-----:R-:W-:Y:S01]  /*27b0*/  IMAD.IADD R23, R24, 0x1, R23 ;  /* 0x0000000118177824 */ /* 0x001fe200078e0217 */
[----:B------:R-:W-:Y:S01]  /*27c0*/  ISETP.NE.AND P0, PT, R8, RZ, PT ;  /* 0x000000ff0800720c */ /* 0x000fe20003f05270 */
[----:B------:R-:W0:Y:S02]  /*27d0*/  LDCU.64 UR4, c[0x0][0x388] ;  /* 0x00007100ff0477ac */ /* 0x000e240008000a00 */
        /* <DEDUP_REMOVED lines=18> */
[----:B------:R-:W1:Y:S02]  /*2900*/  LDS.U16 R2, [R21] ;  /* 0x0000000015027984 */ /* 0x000e640000000400 */
[----:B-1----:R-:W-:-:S04]  /*2910*/  IMAD.IADD R19, R19, 0x1, R2 ;  /* 0x0000000113137824 */ /* 0x002fc800078e0202 */
[----:B------:R-:W-:Y:S01]  /*2920*/  IMAD R2, R19, 0x4, R4 ;  /* 0x0000000413027824 */ /* 0x000fe200078e0204 */
[----:B------:R-:W-:Y:S06]  /*2930*/  BAR.SYNC.DEFER_BLOCKING 0x0 ;  /* 0x0000000000007b1d */ /* 0x000fec0000010000 */
[----:B------:R-:W-:Y:S02]  /*2940*/  STS [R2], R9 ;  /* 0x0000000902007388 */ /* 0x000fe40000000800 */
[----:B------:R-:W-:Y:S06]  /*2950*/  BAR.SYNC.DEFER_BLOCKING 0x0 ;  /* 0x0000000000007b1d */ /* 0x000fec0000010000 */
[----:B------:R-:W1:Y:S02]  /*2960*/  LDS R10, [R3] ;  /* 0x00000000030a7984 */ /* 0x000e640000000800 */
[----:B-1----:R-:W-:Y:S01]  /*2970*/  LOP3.LUT R0, R10, 0x80000000, RZ, 0x3c, !PT ;  /* 0x800000000a007812 */ /* 0x002fe200078e3cff */
[----:B------:R-:W-:Y:S06]  /*2980*/  BAR.SYNC.DEFER_BLOCKING 0x0 ;  /* 0x0000000000007b1d */ /* 0x000fec0000010000 */
[----:B------:R-:W-:Y:S02]  /*2990*/  STS [R3], R0 ;  /* 0x0000000003007388 */ /* 0x000fe40000000800 */
[----:B------:R-:W-:Y:S06]  /*29a0*/  BAR.SYNC.DEFER_BLOCKING 0x0 ;  /* 0x0000000000007b1d */ /* 0x000fec0000010000 */
[----:B------:R-:W-:Y:S04]  /*29b0*/  LDS R11, [R3] ;  /* 0x00000000030b7984 */ /* 0x000fe80000000800 */
[----:B------:R-:W-:Y:S01]  /*29c0*/  @!P0 STS [R4+0x20], R7 ;  /* 0x0000200704008388 */ /* 0x000fe20000000800 */
[----:B------:R-:W-:Y:S06]  /*29d0*/  BAR.SYNC.DEFER_BLOCKING 0x0 ;  /* 0x0000000000007b1d */ /* 0x000fec0000010000 */
[----:B------:R-:W1:Y:S02]  /*29e0*/  LDS R9, [R4+0x20] ;  /* 0x0000200004097984 */ /* 0x000e640000000800 */
[----:B-1----:R-:W-:-:S02]  /*29f0*/  ISETP.GE.AND P0, PT, R8, R9, PT ;  /* 0x000000090800720c */ /* 0x002fc40003f06270 */
[----:B0-----:R-:W-:-:S04]  /*2a00*/  LEA R8, P1, R5, UR4, 0x2 ;  /* 0x0000000405087c11 */ /* 0x001fc8000f8210ff */
[----:B------:R-:W-:-:S07]  /*2a10*/  LEA.HI.X R9, R5, UR5, R6, 0x2, P1 ;  /* 0x0000000505097c11 */ /* 0x000fce00088f1406 */
[----:B------:R-:W-:Y:S05]  /*2a20*/  @P0 EXIT ;  /* 0x000000000000094d */ /* 0x000fea0003800000 */
[----:B------:R-:W-:Y:S02]  /*2a30*/  R2UR UR4, R14 ;  /* 0x000000000e0472ca */ /* 0x000fe400000e0000 */
[----:B------:R-:W-:-:S13]  /*2a40*/  R2UR UR5, R15 ;  /* 0x000000000f0572ca */ /* 0x000fda00000e0000 */
[----:B------:R-:W-:Y:S01]  /*2a50*/  STG.E desc[UR4][R8.64], R11 ;  /* 0x0000000b08007986 */ /* 0x000fe2000c101904 */
[----:B------:R-:W-:Y:S05]  /*2a60*/  EXIT ;  /* 0x000000000000794d */ /* 0x000fea0003800000 */
.L_x_1:
[----:B------:R-:W-:Y:S01]  /*2a70*/  BSSY B0, `(.L_x_2) ;  /* 0x0000007000007945 */ /* 0x000fe20003800000 */
[----:B------:R-:W-:Y:S01]  /*2a80*/  MOV R26, R22 ;  /* 0x00000016001a7202 */ /* 0x000fe20000000f00 */
[----:B------:R-:W-:Y:S02]  /*2a90*/  IMAD.MOV.U32 R25, RZ, RZ, 0x2 ;  /* 0x00000002ff197424 */ /* 0x000fe400078e00ff */
[----:B------:R-:W-:-:S07]  /*2aa0*/  IMAD.MOV.U32 R24, RZ, RZ, 0x1800 ;  /* 0x00001800ff187424 */ /* 0x000fce00078e00ff */
[----:B------:R-:W-:Y:S05]  /*2ab0*/  WARPSYNC.COLLECTIVE R23, `(.L_x_3) ;  /* 0x0000000017087348 */ /* 0x000fea0003c00000 */
[----:B------:R0:W1:Y:S02]  /*2ac0*/  SHFL.UP P0, R24, R26, R25, R24 ;  /* 0x040000191a187389 */ /* 0x0000640000000018 */
[----:B01----:R-:W-:Y:S05]  /*2ad0*/  ENDCOLLECTIVE ;  /* 0x000000000000791b */ /* 0x003fea0003800000 */
.L_x_3:
[----:B------:R-:W-:Y:S05]  /*2ae0*/  BSYNC B0 ;  /* 0x0000000000007941 */ /* 0x000fea0003800000 */
.L_x_2:
[----:B------:R-:W-:Y:S01]  /*2af0*/  MOV R26, R24 ;  /* 0x00000018001a7202 */ /* 0x000fe20000000f00 */
[----:B------:R-:W-:Y:S01]  /*2b00*/  HFMA2 R24, -RZ, RZ, 0, 0.001953125 ;  /* 0x00001800ff187431 */ /* 0x000fe200000001ff */
[----:B------:R-:W-:Y:S01]  /*2b10*/  BSSY B0, `(.L_x_4) ;  /* 0x0000006000007945 */ /* 0x000fe20003800000 */
[----:B------:R-:W-:Y:S02]  /*2b20*/  IMAD.MOV.U32 R25, RZ, RZ, 0x4 ;  /* 0x00000004ff197424 */ /* 0x000fe400078e00ff */
[----:B------:R-:W-:-:S07]  /*2b30*/  @P0 IMAD.IADD R26, R22, 0x1, R26 ;  /* 0x00000001161a0824 */ /* 0x000fce00078e021a */
[----:B------:R-:W-:Y:S05]  /*2b40*/  WARPSYNC.COLLECTIVE R23, `(.L_x_5) ;  /* 0x0000000017087348 */ /* 0x000fea0003c00000 */
[----:B------:R0:W1:Y:S02]  /*2b50*/  SHFL.UP P0, R24, R26, R25, R24 ;  /* 0x040000191a187389 */ /* 0x0000640000000018 */
[----:B01----:R-:W-:Y:S05]  /*2b60*/  ENDCOLLECTIVE ;  /* 0x000000000000791b */ /* 0x003fea0003800000 */
.L_x_5:
[----:B------:R-:W-:Y:S05]  /*2b70*/  BSYNC B0 ;  /* 0x0000000000007941 */ /* 0x000fea0003800000 */
.L_x_4:
[----:B------:R-:W-:Y:S01]  /*2b80*/  IMAD.MOV.U32 R27, RZ, RZ, R24 ;  /* 0x000000ffff1b7224 */ /* 0x000fe200078e0018 */
[----:B------:R-:W-:Y:S01]  /*2b90*/  BSSY B0, `(.L_x_6) ;  /* 0x0000008000007945 */ /* 0x000fe20003800000 */
[----:B------:R-:W-:Y:S02]  /*2ba0*/  IMAD.MOV.U32 R25, RZ, RZ, 0x7 ;  /* 0x00000007ff197424 */ /* 0x000fe400078e00ff */
[----:B------:R-:W-:Y:S02]  /*2bb0*/  @P0 IMAD.IADD R27, R26, 0x1, R27 ;  /* 0x000000011a1b0824 */ /* 0x000fe400078e021b */
[----:B------:R-:W-:-:S03]  /*2bc0*/  IMAD.MOV.U32 R24, RZ, RZ, 0x181f ;  /* 0x0000181fff187424 */ /* 0x000fc600078e00ff */
[----:B------:R-:W-:-:S07]  /*2bd0*/  MOV R26, R27 ;  /* 0x0000001b001a7202 */ /* 0x000fce0000000f00 */
[----:B------:R-:W-:Y:S05]  /*2be0*/  WARPSYNC.COLLECTIVE R23, `(.L_x_7) ;  /* 0x0000000017087348 */ /* 0x000fea0003c00000 */
[----:B------:R0:W1:Y:S02]  /*2bf0*/  SHFL.IDX P0, R24, R26, R25, R24 ;  /* 0x000000191a187389 */ /* 0x0000640000000018 */
[----:B01----:R-:W-:Y:S05]  /*2c00*/  ENDCOLLECTIVE ;  /* 0x000000000000791b */ /* 0x003fea0003800000 */
.L_x_7:
[----:B------:R-:W-:Y:S05]  /*2c10*/  BSYNC B0 ;  /* 0x0000000000007941 */ /* 0x000fea0003800000 */
.L_x_6:
[----:B------:R-:W-:Y:S02]  /*2c20*/  IMAD.U32 R24, R24, 0x10000, RZ ;  /* 0x0001000018187824 */ /* 0x000fe400078e00ff */
[----:B------:R-:W-:Y:S01]  /*2c30*/  HFMA2 R25, -RZ, RZ, 0, 0 ;  /* 0x00000000ff197431 */ /* 0x000fe200000001ff */
[----:B------:R-:W-:Y:S01]  /*2c40*/  BSSY B0, `(.L_x_8) ;  /* 0x0000007000007945 */ /* 0x000fe20003800000 */
[----:B------:R-:W-:Y:S01]  /*2c50*/  IADD3 R20, PT, PT, -R20, R27, RZ ;  /* 0x0000001b14147210 */ /* 0x000fe20007ffe1ff */
[----:B------:R-:W-:Y:S02]  /*2c60*/  IMAD.MOV.U32 R26, RZ, RZ, R24 ;  /* 0x000000ffff1a7224 */ /* 0x000fe400078e0018 */
[----:B------:R-:W-:-:S07]  /*2c70*/  IMAD.MOV.U32 R24, RZ, RZ, 0x181f ;  /* 0x0000181fff187424 */ /* 0x000fce00078e00ff */
[----:B------:R-:W-:Y:S05]  /*2c80*/  WARPSYNC.COLLECTIVE R23, `(.L_x_9) ;  /* 0x0000000017087348 */ /* 0x000fea0003c00000 */
[----:B------:R0:W1:Y:S02]  /*2c90*/  SHFL.IDX P0, R24, R26, R25, R24 ;  /* 0x000000191a187389 */ /* 0x0000640000000018 */
[----:B01----:R-:W-:Y:S05]  /*2ca0*/  ENDCOLLECTIVE ;  /* 0x000000000000791b */ /* 0x003fea0003800000 */
.L_x_9:
[----:B------:R-:W-:Y:S05]  /*2cb0*/  BSYNC B0 ;  /* 0x0000000000007941 */ /* 0x000fea0003800000 */
.L_x_8:
[----:B------:R-:W-:Y:S01]  /*2cc0*/  SEL R25, R20, RZ, P1 ;  /* 0x000000ff14197207 */ /* 0x000fe20000800000 */
[----:B------:R-:W-:Y:S05]  /*2cd0*/  WARPSYNC.ALL ;  /* 0x0000000000007948 */ /* 0x000fea0003800000 */
[----:B------:R-:W-:Y:S02]  /*2ce0*/  IMAD.IADD R25, R24, 0x1, R25 ;  /* 0x0000000118197824 */ /* 0x000fe400078e0219 */
[----:B------:R-:W-:Y:S02]  /*2cf0*/  IMAD.MOV.U32 R24, RZ, RZ, 0x1800 ;  /* 0x00001800ff187424 */ /* 0x000fe400078e00ff */
        /* <DEDUP_REMOVED lines=47> */
[----:B------:R-:W-:Y:S01]  /*2ff0*/  BSSY B0, `(.L_x_10) ;  /* 0x0000019000007945 */ /* 0x000fe20003800000 */
        /* <DEDUP_REMOVED lines=16> */
[----:B------:R-:W-:Y:S02]  /*3100*/  IMAD.IADD R20, R25, 0x1, R18 ;  /* 0x0000000119147824 */ /* 0x000fe400078e0212 */
[----:B------:R-:W-:-:S03]  /*3110*/  IMAD.MOV.U32 R25, RZ, RZ, 0x2 ;  /* 0x00000002ff197424 */ /* 0x000fc600078e00ff */
[----:B------:R-:W0:Y:S02]  /*3120*/  SHFL.UP P0, R28, R20, 0x1, 0x1800 ;  /* 0x04380000141c7f89 */ /* 0x000e240000000000 */
[----:B0-----:R-:W-:-:S05]  /*3130*/  @P0 IMAD.IADD R28, R20, 0x1, R28 ;  /* 0x00000001141c0824 */ /* 0x001fca00078e021c */
[----:B------:R-:W-:-:S07]  /*3140*/  MOV R26, R28 ;  /* 0x0000001c001a7202 */ /* 0x000fce0000000f00 */
[----:B------:R-:W-:Y:S05]  /*3150*/  WARPSYNC.COLLECTIVE R23, `(.L_x_11) ;  /* 0x0000000017087348 */ /* 0x000fea0003c00000 */
[----:B------:R0:W1:Y:S02]  /*3160*/  SHFL.UP P0, R24, R26, R25, R24 ;  /* 0x040000191a187389 */ /* 0x0000640000000018 */
[----:B01----:R-:W-:Y:S05]  /*3170*/  ENDCOLLECTIVE ;  /* 0x000000000000791b */ /* 0x003fea0003800000 */
.L_x_11:
[----:B------:R-:W-:Y:S05]  /*3180*/  BSYNC B0 ;  /* 0x0000000000007941 */ /* 0x000fea0003800000 */
.L_x_10:
        /* <DEDUP_REMOVED lines=8> */
.L_x_13:
[----:B------:R-:W-:Y:S05]  /*3210*/  BSYNC B0 ;  /* 0x0000000000007941 */ /* 0x000fea0003800000 */
.L_x_12:
        /* <DEDUP_REMOVED lines=9> */
.L_x_15:
[----:B------:R-:W-:Y:S05]  /*32b0*/  BSYNC B0 ;  /* 0x0000000000007941 */ /* 0x000fea0003800000 */
.L_x_14:
        /* <DEDUP_REMOVED lines=9> */
.L_x_17:
[----:B------:R-:W-:Y:S05]  /*3350*/  BSYNC B0 ;  /* 0x0000000000007941 */ /* 0x000fea0003800000 */
.L_x_16:
        /* <DEDUP_REMOVED lines=76> */
.L_x_19:
[----:B------:R-:W-:Y:S05]  /*3820*/  BSYNC B0 ;  /* 0x0000000000007941 */ /* 0x000fea0003800000 */
.L_x_18:
        /* <DEDUP_REMOVED lines=8> */
.L_x_21:
[----:B------:R-:W-:Y:S05]  /*38b0*/  BSYNC B0 ;  /* 0x0000000000007941 */ /* 0x000fea0003800000 */
.L_x_20:
        /* <DEDUP_REMOVED lines=9> */
.L_x_23:
[----:B------:R-:W-:Y:S05]  /*3950*/  BSYNC B0 ;  /* 0x0000000000007941 */ /* 0x000fea0003800000 */
.L_x_22:
        /* <DEDUP_REMOVED lines=9> */
.L_x_25:
[----:B------:R-:W-:Y:S05]  /*39f0*/  BSYNC B0 ;  /* 0x0000000000007941 */ /* 0x000fea0003800000 */
.L_x_24:
        /* <DEDUP_REMOVED lines=76> */
.L_x_27:
[----:B------:R-:W-:Y:S05]  /*3ec0*/  BSYNC B0 ;  /* 0x0000000000007941 */ /* 0x000fea0003800000 */
.L_x_26:
        /* <DEDUP_REMOVED lines=8> */
.L_x_29:
[----:B------:R-:W-:Y:S05]  /*3f50*/  BSYNC B0 ;  /* 0x0000000000007941 */ /* 0x000fea0003800000 */
.L_x_28:
        /* <DEDUP_REMOVED lines=9> */
.L_x_31:
[----:B------:R-:W-:Y:S05]  /*3ff0*/  BSYNC B0 ;  /* 0x0000000000007941 */ /* 0x000fea0003800000 */
.L_x_30:
        /* <DEDUP_REMOVED lines=9> */
.L_x_33:
[----:B------:R-:W-:Y:S05]  /*4090*/  BSYNC B0 ;  /* 0x0000000000007941 */ /* 0x000fea0003800000 */
.L_x_32:
        /* <DEDUP_REMOVED lines=76> */
.L_x_35:
[----:B------:R-:W-:Y:S05]  /*4560*/  BSYNC B0 ;  /* 0x0000000000007941 */ /* 0x000fea0003800000 */
.L_x_34:
[----:B------:R-:W-:Y:S01]  /*4570*/  MOV R26, R24 ;  /* 0x00000018001a7202 */ /* 0x000fe20000000f00 */
[----:B------:R-:W-:Y:S01]  /*4580*/  HFMA2 R25, -RZ, RZ, 0, 2.384185791015625e-07 ;  /* 0x00000004ff197431 */ /* 0x000fe200000001ff */
[----:B------:R-:W-:Y:S01]  /*4590*/  BSSY B0, `(.L_x_36) ;  /* 0x0000006000007945 */ /* 0x000fe20003800000 */
[----:B------:R-:W-:Y:S02]  /*45a0*/  IMAD.MOV.U32 R24, RZ, RZ, 0x1800 ;  /* 0x00001800ff187424 */ /* 0x000fe400078e00ff */
[----:B------:R-:W-:-:S07]  /*45b0*/  @P0 IMAD.IADD R26, R29, 0x1, R26 ;  /* 0x000000011d1a0824 */ /* 0x000fce00078e021a */
[----:B------:R-:W-:Y:S05]  /*45c0*/  WARPSYNC.COLLECTIVE R23, `(.L_x_37) ;  /* 0x0000000017087348 */ /* 0x000fea0003c00000 */
[----:B------:R0:W1:Y:S02]  /*45d0*/  SHFL.UP P0, R24, R26, R25, R24 ;  /* 0x040000191a187389 */ /* 0x0000640000000018 */
[----:B01----:R-:W-:Y:S05]  /*45e0*/  ENDCOLLECTIVE ;  /* 0x000000000000791b */ /* 0x003fea0003800000 */
.L_x_37:
[----:B------:R-:W-:Y:S05]  /*45f0*/  BSYNC B0 ;  /* 0x0000000000007941 */ /* 0x000fea0003800000 */
.L_x_36:
[----:B------:R-:W-:Y:S01]  /*4600*/  MOV R27, R24 ;  /* 0x00000018001b7202 */ /* 0x000fe20000000f00 */
[----:B------:R-:W-:Y:S01]  /*4610*/  HFMA2 R24, -RZ, RZ, 0, 0.0020122528076171875 ;  /* 0x0000181fff187431 */ /* 0x000fe200000001ff */
[----:B------:R-:W-:Y:S01]  /*4620*/  BSSY B0, `(.L_x_38) ;  /* 0x0000007000007945 */ /* 0x000fe20003800000 */
[----:B------:R-:W-:Y:S02]  /*4630*/  IMAD.MOV.U32 R25, RZ, RZ, 0x7 ;  /* 0x00000007ff197424 */ /* 0x000fe400078e00ff */
[----:B------:R-:W-:-:S05]  /*4640*/  @P0 IMAD.IADD R27, R26, 0x1, R27 ;  /* 0x000000011a1b0824 */ /* 0x000fca00078e021b */
[----:B------:R-:W-:-:S07]  /*4650*/  MOV R26, R27 ;  /* 0x0000001b001a7202 */ /* 0x000fce0000000f00 */
[----:B------:R-:W-:Y:S05]  /*4660*/  WARPSYNC.COLLECTIVE R23, `(.L_x_39) ;  /* 0x0000000017087348 */ /* 0x000fea0003c00000 */
[----:B------:R0:W1:Y:S02]  /*4670*/  SHFL.IDX P0, R24, R26, R25, R24 ;  /* 0x000000191a187389 */ /* 0x0000640000000018 */
[----:B01----:R-:W-:Y:S05]  /*4680*/  ENDCOLLECTIVE ;  /* 0x000000000000791b */ /* 0x003fea0003800000 */
.L_x_39:
[----:B------:R-:W-:Y:S05]  /*4690*/  BSYNC B0 ;  /* 0x0000000000007941 */ /* 0x000fea0003800000 */
.L_x_38:
[----:B------:R-:W-:Y:S01]  /*46a0*/  SHF.L.U32 R24, R24, 0x10, RZ ;  /* 0x0000001018187819 */ /* 0x000fe200000006ff */
[----:B------:R-:W-:Y:S01]  /*46b0*/  BSSY B0, `(.L_x_40) ;  /* 0x0000008000007945 */ /* 0x000fe20003800000 */
[----:B------:R-:W-:Y:S01]  /*46c0*/  IMAD.IADD R28, R27, 0x1, -R20 ;  /* 0x000000011b1c7824 */ /* 0x000fe200078e0a14 */
[----:B------:R-:W-:Y:S02]  /*46d0*/  MOV R25, RZ ;  /* 0x000000ff00197202 */ /* 0x000fe40000000f00 */
[----:B------:R-:W-:Y:S02]  /*46e0*/  IMAD.MOV.U32 R26, RZ, RZ, R24 ;  /* 0x000000ffff1a7224 */ /* 0x000fe400078e0018 */
[----:B------:R-:W-:-:S07]  /*46f0*/  IMAD.MOV.U32 R24, RZ, RZ, 0x181f ;  /* 0x0000181fff187424 */ /* 0x000fce00078e00ff */
[----:B------:R-:W-:Y:S05]  /*4700*/  WARPSYNC.COLLECTIVE R23, `(.L_x_41) ;  /* 0x0000000017087348 */ /* 0x000fea0003c00000 */
[----:B------:R0:W1:Y:S02]  /*4710*/  SHFL.IDX P0, R24, R26, R25, R24 ;  /* 0x000000191a187389 */ /* 0x0000640000000018 */
[----:B01----:R-:W-:Y:S05]  /*4720*/  ENDCOLLECTIVE ;  /* 0x000000000000791b */ /* 0x003fea0003800000 */
.L_x_41:
[----:B------:R-:W-:Y:S05]  /*4730*/  BSYNC B0 ;  /* 0x0000000000007941 */ /* 0x000fea0003800000 */
.L_x_40:
[----:B------:R-:W-:Y:S01]  /*4740*/  SEL R25, R28, RZ, P1 ;  /* 0x000000ff1c197207 */ /* 0x000fe20000800000 */
[----:B------:R-:W-:Y:S05]  /*4750*/  WARPSYNC.ALL ;  /* 0x0000000000007948 */ /* 0x000fea0003800000 */
[----:B------:R-:W-:Y:S01]  /*4760*/  IADD3 R25, PT, PT, R24, R25, RZ ;  /* 0x0000001918197210 */ /* 0x000fe20007ffe0ff */
[----:B------:R-:W-:-:S03]  /*4770*/  HFMA2 R24, -RZ, RZ, 0, 0.001953125 ;  /* 0x00001800ff187431 */ /* 0x000fc600000001ff */
[-C--:B------:R-:W-:Y:S01]  /*4780*/  IADD3 R27, PT, PT, R10, R25.reuse, RZ ;  /* 0x000000190a1b7210 */ /* 0x080fe20007ffe0ff */
[--C-:B------:R-:W-:Y:S01]  /*4790*/  IMAD.IADD R9, R9, 0x1, R25.reuse ;  /* 0x0000000109097824 */ /* 0x100fe200078e0219 */
[-C--:B------:R-:W-:Y:S01]  /*47a0*/  IADD3 R29, PT, PT, R12, R25.reuse, RZ ;  /* 0x000000190c1d7210 */ /* 0x080fe20007ffe0ff */
[--C-:B------:R-:W-:Y:S01]  /*47b0*/  IMAD.IADD R11, R11, 0x1, R25.reuse ;  /* 0x000000010b0b7824 */ /* 0x100fe200078e0219 */
[-C--:B------:R-:W-:Y:S01]  /*47c0*/  IADD3 R16, PT, PT, R16, R25.reuse, RZ ;  /* 0x0000001910107210 */ /* 0x080fe20007ffe0ff */
[--C-:B------:R-:W-:Y:S01]  /*47d0*/  IMAD.IADD R13, R13, 0x1, R25.reuse ;  /* 0x000000010d0d7824 */ /* 0x100fe200078e0219 */
[----:B------:R-:W-:Y:S01]  /*47e0*/  IADD3 R18, PT, PT, R18, R25, RZ ;  /* 0x0000001912127210 */ /* 0x000fe20007ffe0ff */
[----:B------:R-:W-:Y:S01]  /*47f0*/  IMAD.IADD R17, R17, 0x1, R25 ;  /* 0x0000000111117824 */ /* 0x000fe200078e0219 */
[----:B------:R-:W-:Y:S04]  /*4800*/  STS [R0], R25 ;  /* 0x0000001900007388 */ /* 0x000fe80000000800 */
        /* <DEDUP_REMOVED lines=11> */
[----:B0-----:R-:W-:-:S05]  /*48c0*/  IMAD.IADD R19, R19, 0x1, R10 ;  /* 0x0000000113137824 */ /* 0x001fca00078e020a */
        /* <DEDUP_REMOVED lines=38> */
[----:B--2---:R-:W-:-:S05]  /*4b30*/  IMAD.IADD R17, R19, 0x1, R16 ;  /* 0x0000000113117824 */ /* 0x004fca00078e0210 */
[----:B---3--:R-:W-:-:S05]  /*4b40*/  IADD3 R18, PT, PT, R18, R17, RZ ;  /* 0x0000001112127210 */ /* 0x008fca0007ffe0ff */
[----:B----4-:R-:W-:-:S05]  /*4b50*/  IMAD.IADD R19, R21, 0x1, R18 ;  /* 0x0000000115137824 */ /* 0x010fca00078e0212 */
[----:B-----5:R-:W-:-:S05]  /*4b60*/  IADD3 R20, PT, PT, R20, R19, RZ ;  /* 0x0000001314147210 */ /* 0x020fca0007ffe0ff */
[----:B------:R-:W-:Y:S02]  /*4b70*/  IMAD.IADD R21, R25, 0x1, R20 ;  /* 0x0000000119157824 */ /* 0x000fe400078e0214 */
[----:B------:R-:W-:-:S03]  /*4b80*/  IMAD.MOV.U32 R25, RZ, RZ, 0x2 ;  /* 0x00000002ff197424 */ /* 0x000fc600078e00ff */
[----:B------:R-:W-:-:S05]  /*4b90*/  IADD3 R22, PT, PT, R22, R21, RZ ;  /* 0x0000001516167210 */ /* 0x000fca0007ffe0ff */
[----:B------:R-:W0:Y:S02]  /*4ba0*/  SHFL.UP P0, R29, R22, 0x1, 0x1800 ;  /* 0x04380000161d7f89 */ /* 0x000e240000000000 */
[----:B0-----:R-:W-:-:S05]  /*4bb0*/  @P0 IMAD.IADD R29, R22, 0x1, R29 ;  /* 0x00000001161d0824 */ /* 0x001fca00078e021d */
[----:B------:R-:W-:-:S07]  /*4bc0*/  MOV R26, R29 ;  /* 0x0000001d001a7202 */ /* 0x000fce0000000f00 */
[----:B------:R-:W-:Y:S05]  /*4bd0*/  WARPSYNC.COLLECTIVE R23, `(.L_x_43) ;  /* 0x0000000017087348 */ /* 0x000fea0003c00000 */
[----:B------:R0:W1:Y:S02]  /*4be0*/  SHFL.UP P0, R24, R26, R25, R24 ;  /* 0x040000191a187389 */ /* 0x0000640000000018 */
[----:B01----:R-:W-:Y:S05]  /*4bf0*/  ENDCOLLECTIVE ;  /* 0x000000000000791b */ /* 0x003fea0003800000 */
.L_x_43:
[----:B------:R-:W-:Y:S05]  /*4c00*/  BSYNC B0 ;  /* 0x0000000000007941 */ /* 0x000fea0003800000 */
.L_x_42:
[----:B------:R-:W-:Y:S01]  /*4c10*/  IMAD.MOV.U32 R26, RZ, RZ, R24 ;  /* 0x000000ffff1a7224 */ /* 0x000fe200078e0018 */
[----:B------:R-:W-:Y:S01]  /*4c20*/  BSSY B0, `(.L_x_44) ;  /* 0x0000007000007945 */ /* 0x000fe20003800000 */
[----:B------:R-:W-:Y:S01]  /*4c30*/  IMAD.MOV.U32 R25, RZ, RZ, 0x4 ;  /* 0x00000004ff197424 */ /* 0x000fe200078e00ff */
[----:B------:R-:W-:Y:S02]  /*4c40*/  MOV R24, 0x1800 ;  /* 0x0000180000187802 */ /* 0x000fe40000000f00 */
[----:B------:R-:W-:-:S07]  /*4c50*/  @P0 IADD3 R26, PT, PT, R29, R26, RZ ;  /* 0x0000001a1d1a0210 */ /* 0x000fce0007ffe0ff */
[----:B------:R-:W-:Y:S05]  /*4c60*/  WARPSYNC.COLLECTIVE R23, `(.L_x_45) ;  /* 0x0000000017087348 */ /* 0x000fea0003c00000 */
[----:B------:R0:W1:Y:S02]  /*4c70*/  SHFL.UP P0, R24, R26, R25, R24 ;  /* 0x040000191a187389 */ /* 0x0000640000000018 */
[----:B01----:R-:W-:Y:S05]  /*4c80*/  ENDCOLLECTIVE ;  /* 0x000000000000791b */ /* 0x003fea0003800000 */
.L_x_45:
[----:B------:R-:W-:Y:S05]  /*4c90*/  BSYNC B0 ;  /* 0x0000000000007941 */ /* 0x000fea0003800000 */
.L_x_44:
[----:B------:R-:W-:Y:S02]  /*4ca0*/  IMAD.MOV.U32 R27, RZ, RZ, R24 ;  /* 0x000000ffff1b7224 */ /* 0x000fe400078e0018 */
[----:B------:R-:W-:Y:S01]  /*4cb0*/  HFMA2 R25, -RZ, RZ, 0, 4.17232513427734375e-07 ;  /* 0x00000007ff197431 */ /* 0x000fe200000001ff */
[----:B------:R-:W-:Y:S01]  /*4cc0*/  BSSY B0, `(.L_x_46) ;  /* 0x0000007000007945 */ /* 0x000fe20003800000 */
[----:B------:R-:W-:Y:S01]  /*4cd0*/  IMAD.MOV.U32 R24, RZ, RZ, 0x181f ;  /* 0x0000181fff187424 */ /* 0x000fe200078e00ff */
[----:B------:R-:W-:-:S05]  /*4ce0*/  @P0 IADD3 R27, PT, PT, R26, R27, RZ ;  /* 0x0000001b1a1b0210 */ /* 0x000fca0007ffe0ff */
[----:B------:R-:W-:-:S07]  /*4cf0*/  IMAD.MOV.U32 R26, RZ, RZ, R27 ;  /* 0x000000ffff1a7224 */ /* 0x000fce00078e001b */
[----:B------:R-:W-:Y:S05]  /*4d00*/  WARPSYNC.COLLECTIVE R23, `(.L_x_47) ;  /* 0x0000000017087348 */ /* 0x000fea0003c00000 */
[----:B------:R0:W1:Y:S02]  /*4d10*/  SHFL.IDX P0, R24, R26, R25, R24 ;  /* 0x000000191a187389 */ /* 0x0000640000000018 */
[----:B01----:R-:W-:Y:S05]  /*4d20*/  ENDCOLLECTIVE ;  /* 0x000000000000791b */ /* 0x003fea0003800000 */
.L_x_47:
[----:B------:R-:W-:Y:S05]  /*4d30*/  BSYNC B0 ;  /* 0x0000000000007941 */ /* 0x000fea0003800000 */
.L_x_46:
[----:B------:R-:W-:Y:S01]  /*4d40*/  IMAD.U32 R24, R24, 0x10000, RZ ;  /* 0x0001000018187824 */ /* 0x000fe200078e00ff */
[----:B------:R-:W-:Y:S01]  /*4d50*/  BSSY B0, `(.L_x_48) ;  /* 0x0000008000007945 */ /* 0x000fe20003800000 */
[----:B------:R-:W-:Y:S01]  /*4d60*/  IADD3 R28, PT, PT, -R22, R27, RZ ;  /* 0x0000001b161c7210 */ /* 0x000fe20007ffe1ff */
[----:B------:R-:W-:Y:S02]  /*4d70*/  IMAD.MOV.U32 R25, RZ, RZ, RZ ;  /* 0x000000ffff197224 */ /* 0x000fe400078e00ff */
[----:B------:R-:W-:Y:S01]  /*4d80*/  MOV R26, R24 ;  /* 0x00000018001a7202 */ /* 0x000fe20000000f00 */
[----:B------:R-:W-:-:S07]  /*4d90*/  HFMA2 R24, -RZ, RZ, 0, 0.0020122528076171875 ;  /* 0x0000181fff187431 */ /* 0x000fce00000001ff */
[----:B------:R-:W-:Y:S05]  /*4da0*/  WARPSYNC.COLLECTIVE R23, `(.L_x_49) ;  /* 0x0000000017087348 */ /* 0x000fea0003c00000 */
[----:B------:R0:W1:Y:S02]  /*4db0*/  SHFL.IDX P0, R24, R26, R25, R24 ;  /* 0x000000191a187389 */ /* 0x0000640000000018 */
[----:B01----:R-:W-:Y:S05]  /*4dc0*/  ENDCOLLECTIVE ;  /* 0x000000000000791b */ /* 0x003fea0003800000 */
.L_x_49:
[----:B------:R-:W-:Y:S05]  /*4dd0*/  BSYNC B0 ;  /* 0x0000000000007941 */ /* 0x000fea0003800000 */
.L_x_48:
        /* <DEDUP_REMOVED lines=9> */
[-C--:B------:R-:W-:Y:S01]  /*4e70*/  IADD3 R18, PT, PT, R18, R25.reuse, RZ ;  /* 0x0000001912127210 */ /* 0x080fe20007ffe0ff */
[----:B------:R-:W-:Y:S01]  /*4e80*/  IMAD.IADD R21, R21, 0x1, R25 ;  /* 0x0000000115157824 */ /* 0x000fe200078e0219 */
[----:B------:R-:W-:Y:S01]  /*4e90*/  IADD3 R20, PT, PT, R20, R25, RZ ;  /* 0x0000001914147210 */ /* 0x000fe20007ffe0ff */
        /* <DEDUP_REMOVED lines=50> */
[----:B-1----:R-:W-:-:S05]  /*51c0*/  IMAD.IADD R10, R12, 0x1, R9 ;  /* 0x000000010c0a7824 */ /* 0x002fca00078e0209 */
[----:B--2---:R-:W-:-:S05]  /*51d0*/  IADD3 R12, PT, PT, R13, R10, RZ ;  /* 0x0000000a0d0c7210 */ /* 0x004fca0007ffe0ff */
[----:B---3--:R-:W-:-:S05]  /*51e0*/  IMAD.IADD R13, R17, 0x1, R12 ;  /* 0x00000001110d7824 */ /* 0x008fca00078e020c */
[----:B----4-:R-:W-:-:S05]  /*51f0*/  IADD3 R16, PT, PT, R16, R13, RZ ;  /* 0x0000000d10107210 */ /* 0x010fca0007ffe0ff */
[----:B-----5:R-:W-:-:S05]  /*5200*/  IMAD.IADD R17, R27, 0x1, R16 ;  /* 0x000000011b117824 */ /* 0x020fca00078e0210 */
[----:B------:R-:W-:-:S05]  /*5210*/  IADD3 R18, PT, PT, R18, R17, RZ ;  /* 0x0000001112127210 */ /* 0x000fca0007ffe0ff */
[----:B------:R-:W-:Y:S01]  /*5220*/  IMAD.IADD R20, R25, 0x1, R18 ;  /* 0x0000000119147824 */ /* 0x000fe200078e0212 */
[----:B------:R-:W-:-:S04]  /*5230*/  MOV R25, 0x2 ;  /* 0x0000000200197802 */ /* 0x000fc80000000f00 */
[----:B------:R-:W0:Y:S02]  /*5240*/  SHFL.UP P0, R29, R20, 0x1, 0x1800 ;  /* 0x04380000141d7f89 */ /* 0x000e240000000000 */
[----:B0-----:R-:W-:-:S05]  /*5250*/  @P0 IADD3 R29, PT, PT, R20, R29, RZ ;  /* 0x0000001d141d0210 */ /* 0x001fca0007ffe0ff */
[----:B------:R-:W-:-:S07]  /*5260*/  IMAD.MOV.U32 R26, RZ, RZ, R29 ;  /* 0x000000ffff1a7224 */ /* 0x000fce00078e001d */
[----:B------:R-:W-:Y:S05]  /*5270*/  WARPSYNC.COLLECTIVE R23, `(.L_x_51) ;  /* 0x0000000017087348 */ /* 0x000fea0003c00000 */
[----:B------:R0:W1:Y:S02]  /*5280*/  SHFL.UP P0, R24, R26, R25, R24 ;  /* 0x040000191a187389 */ /* 0x0000640000000018 */
[----:B01----:R-:W-:Y:S05]  /*5290*/  ENDCOLLECTIVE ;  /* 0x000000000000791b */ /* 0x003fea0003800000 */
.L_x_51:
[----:B------:R-:W-:Y:S05]  /*52a0*/  BSYNC B0 ;  /* 0x0000000000007941 */ /* 0x000fea0003800000 */
.L_x_50:
        /* <DEDUP_REMOVED lines=8> */
.L_x_53:
[----:B------:R-:W-:Y:S05]  /*5330*/  BSYNC B0 ;  /* 0x0000000000007941 */ /* 0x000fea0003800000 */
.L_x_52:
        /* <DEDUP_REMOVED lines=9> */
.L_x_55:
[----:B------:R-:W-:Y:S05]  /*53d0*/  BSYNC B0 ;  /* 0x0000000000007941 */ /* 0x000fea0003800000 */
.L_x_54:
        /* <DEDUP_REMOVED lines=9> */
.L_x_57:
[----:B------:R-:W-:Y:S05]  /*5470*/  BSYNC B0 ;  /* 0x0000000000007941 */ /* 0x000fea0003800000 */
.L_x_56:
        /* <DEDUP_REMOVED lines=66> */
[----:B-----5:R-:W-:Y:S01]  /*58a0*/  IADD3 R17, PT, PT, R25, R16, RZ ;  /* 0x0000001019117210 */ /* 0x020fe20007ffe0ff */
[----:B------:R-:W-:-:S04]  /*58b0*/  IMAD.MOV.U32 R25, RZ, RZ, 0x2 ;  /* 0x00000002ff197424 */ /* 0x000fc800078e00ff */
[----:B------:R-:W-:-:S05]  /*58c0*/  IMAD.IADD R18, R18, 0x1, R17 ;  /* 0x0000000112127824 */ /* 0x000fca00078e0211 */
[----:B------:R-:W-:-:S05]  /*58d0*/  IADD3 R20, PT, PT, R27, R18, RZ ;  /* 0x000000121b147210 */ /* 0x000fca0007ffe0ff */
[----:B------:R-:W0:Y:S02]  /*58e0*/  SHFL.UP P0, R27, R20, 0x1, 0x1800 ;  /* 0x04380000141b7f89 */ /* 0x000e240000000000 */
[----:B0-----:R-:W-:-:S05]  /*58f0*/  @P0 IMAD.IADD R27, R20, 0x1, R27 ;  /* 0x00000001141b0824 */ /* 0x001fca00078e021b */
[----:B------:R-:W-:-:S07]  /*5900*/  MOV R26, R27 ;  /* 0x0000001b001a7202 */ /* 0x000fce0000000f00 */
[----:B------:R-:W-:Y:S05]  /*5910*/  WARPSYNC.COLLECTIVE R23, `(.L_x_59) ;  /* 0x0000000017087348 */ /* 0x000fea0003c00000 */
[----:B------:R0:W1:Y:S02]  /*5920*/  SHFL.UP P0, R24, R26, R25, R24 ;  /* 0x040000191a187389 */ /* 0x0000640000000018 */
[----:B01----:R-:W-:Y:S05]  /*5930*/  ENDCOLLECTIVE ;  /* 0x000000000000791b */ /* 0x003fea0003800000 */
.L_x_59:
[----:B------:R-:W-:Y:S05]  /*5940*/  BSYNC B0 ;  /* 0x0000000000007941 */ /* 0x000fea0003800000 */
.L_x_58:
[----:B------:R-:W-:Y:S01]  /*5950*/  IMAD.MOV.U32 R28, RZ, RZ, R24 ;  /* 0x000000ffff1c7224 */ /* 0x000fe200078e0018 */
[----:B------:R-:W-:Y:S01]  /*5960*/  BSSY B0, `(.L_x_60) ;  /* 0x0000008000007945 */ /* 0x000fe20003800000 */
[----:B------:R-:W-:Y:S01]  /*5970*/  MOV R25, 0x4 ;  /* 0x0000000400197802 */ /* 0x000fe20000000f00 */
[----:B------:R-:W-:Y:S02]  /*5980*/  IMAD.MOV.U32 R24, RZ, RZ, 0x1800 ;  /* 0x00001800ff187424 */ /* 0x000fe400078e00ff */
[----:B------:R-:W-:-:S05]  /*5990*/  @P0 IADD3 R28, PT, PT, R27, R28, RZ ;  /* 0x0000001c1b1c0210 */ /* 0x000fca0007ffe0ff */
[----:B------:R-:W-:-:S07]  /*59a0*/  IMAD.MOV.U32 R26, RZ, RZ, R28 ;  /* 0x000000ffff1a7224 */ /* 0x000fce00078e001c */
[----:B------:R-:W-:Y:S05]  /*59b0*/  WARPSYNC.COLLECTIVE R23, `(.L_x_61) ;  /* 0x0000000017087348 */ /* 0x000fea0003c00000 */
[----:B------:R0:W1:Y:S02]  /*59c0*/  SHFL.UP P0, R24, R26, R25, R24 ;  /* 0x040000191a187389 */ /* 0x0000640000000018 */
[----:B01----:R-:W-:Y:S05]  /*59d0*/  ENDCOLLECTIVE ;  /* 0x000000000000791b */ /* 0x003fea0003800000 */
.L_x_61:
[----:B------:R-:W-:Y:S05]  /*59e0*/  BSYNC B0 ;  /* 0x0000000000007941 */ /* 0x000fea0003800000 */
.L_x_60:
[----:B------:R-:W-:Y:S01]  /*59f0*/  MOV R26, R24 ;  /* 0x00000018001a7202 */ /* 0x000fe20000000f00 */
[----:B------:R-:W-:Y:S01]  /*5a00*/  HFMA2 R25, -RZ, RZ, 0, 4.17232513427734375e-07 ;  /* 0x00000007ff197431 */ /* 0x000fe200000001ff */
[----:B------:R-:W-:Y:S01]  /*5a10*/  BSSY B0, `(.L_x_62) ;  /* 0x0000006000007945 */ /* 0x000fe20003800000 */
[----:B------:R-:W-:Y:S02]  /*5a20*/  IMAD.MOV.U32 R24, RZ, RZ, 0x181f ;  /* 0x0000181fff187424 */ /* 0x000fe400078e00ff */
[----:B------:R-:W-:-:S07]  /*5a30*/  @P0 IMAD.IADD R26, R28, 0x1, R26 ;  /* 0x000000011c1a0824 */ /* 0x000fce00078e021a */
[----:B------:R-:W-:Y:S05]  /*5a40*/  WARPSYNC.COLLECTIVE R23, `(.L_x_63) ;  /* 0x0000000017087348 */ /* 0x000fea0003c00000 */
[----:B------:R0:W1:Y:S02]  /*5a50*/  SHFL.IDX P0, R24, R26, R25, R24 ;  /* 0x000000191a187389 */ /* 0x0000640000000018 */
[----:B01----:R-:W-:Y:S05]  /*5a60*/  ENDCOLLECTIVE ;  /* 0x000000000000791b */ /* 0x003fea0003800000 */
.L_x_63:
[----:B------:R-:W-:Y:S05]  /*5a70*/  BSYNC B0 ;  /* 0x0000000000007941 */ /* 0x000fea0003800000 */
.L_x_62:
[----:B------:R-:W-:Y:S01]  /*5a80*/  IMAD.U32 R24, R24, 0x10000, RZ ;  /* 0x0001000018187824 */ /* 0x000fe200078e00ff */
[----:B------:R-:W-:Y:S01]  /*5a90*/  IADD3 R22, PT, PT, -R20, R26, RZ ;  /* 0x0000001a14167210 */ /* 0x000fe20007ffe1ff */
[----:B------:R-:W-:Y:S01]  /*5aa0*/  BSSY B0, `(.L_x_64) ;  /* 0x0000007000007945 */ /* 0x000fe20003800000 */
[----:B------:R-:W-:Y:S02]  /*5ab0*/  IMAD.MOV.U32 R25, RZ, RZ, RZ ;  /* 0x000000ffff197224 */ /* 0x000fe400078e00ff */
[----:B------:R-:W-:Y:S01]  /*5ac0*/  MOV R26, R24 ;  /* 0x00000018001a7202 */ /* 0x000fe20000000f00 */
[----:B------:R-:W-:-:S07]  /*5ad0*/  HFMA2 R24, -RZ, RZ, 0, 0.0020122528076171875 ;  /* 0x0000181fff187431 */ /* 0x000fce00000001ff */
[----:B------:R-:W-:Y:S05]  /*5ae0*/  WARPSYNC.COLLECTIVE R23, `(.L_x_65) ;  /* 0x0000000017087348 */ /* 0x000fea0003c00000 */
[----:B------:R0:W1:Y:S02]  /*5af0*/  SHFL.IDX P0, R24, R26, R25, R24 ;  /* 0x000000191a187389 */ /* 0x0000640000000018 */
[----:B01----:R-:W-:Y:S05]  /*5b00*/  ENDCOLLECTIVE ;  /* 0x000000000000791b */ /* 0x003fea0003800000 */
.L_x_65:
[----:B------:R-:W-:Y:S05]  /*5b10*/  BSYNC B0 ;  /* 0x0000000000007941 */ /* 0x000fea0003800000 */
.L_x_64:
[----:B------:R-:W-:Y:S05]  /*5b20*/  BRA `(.L_x_66) ;  /* 0xffffffcc00187947 */ /* 0x000fea000383ffff */
.L_x_67:
        /* <DEDUP_REMOVED lines=13> */
.L_x_69:


//--------------------- .nv.shared.reserved.0     --------------------------
	.section	.nv.shared.reserved.0,"aw",@nobits
	.weak		__nv_reservedSMEM_offset_0_alias
	.size		__nv_reservedSMEM_offset_0_alias, 0, 64
	.other		__nv_reservedSMEM_offset_0_alias,@"STO_CUDA_RESERVED_SHARED STV_DEFAULT"
__nv_reservedSMEM_offset_0_alias:
	.zero		0
	.zero		64


//--------------------- .nv.global                --------------------------
	.section	.nv.global,"aw",@nobits
.nv.global:
	.type		_ZN34_INTERNAL_3ead5617_4_k_cu_6f71c0f26thrust24THRUST_300001_SM_1000_NS12placeholders2_5E,@object
	.size		_ZN34_INTERNAL_3ead5617_4_k_cu_6f71c0f26thrust24THRUST_300001_SM_1000_NS12placeholders2_5E,(_ZN34_INTERNAL_3ead5617_4_k_cu_6f71c0f24cuda3std3__45__cpo6cbeginE - _ZN34_INTERNAL_3ead5617_4_k_cu_6f71c0f26thrust24THRUST_300001_SM_1000_NS12placeholders2_5E)
_ZN34_INTERNAL_3ead5617_4_k_cu_6f71c0f26thrust24THRUST_300001_SM_1000_NS12placeholders2_5E:
	.zero		1
	.type		_ZN34_INTERNAL_3ead5617_4_k_cu_6f71c0f24cuda3std3__45__cpo6cbeginE,@object
	.size		_ZN34_INTERNAL_3ead5617_4_k_cu_6f71c0f24cuda3std3__45__cpo6cbeginE,(_ZN34_INTERNAL_3ead5617_4_k_cu_6f71c0f24cuda3std6ranges3__45__cpo6cbeginE - _ZN34_INTERNAL_3ead5617_4_k_cu_6f71c0f24cuda3std3__45__cpo6cbeginE)
_ZN34_INTERNAL_3ead5617_4_k_cu_6f71c0f24cuda3std3__45__cpo6cbeginE:
	.zero		1
	.type		_ZN34_INTERNAL_3ead5617_4_k_cu_6f71c0f24cuda3std6ranges3__45__cpo6cbeginE,@object
	.size		_ZN34_INTERNAL_3ead5617_4_k_cu_6f71c0f24cuda3std6ranges3__45__cpo6cbeginE,(_ZN34_INTERNAL_3ead5617_4_k_cu_6f71c0f24cuda3std3__48in_placeE - _ZN34_INTERNAL_3ead5617_4_k_cu_6f71c0f24cuda3std6ranges3__45__cpo6cbeginE)
_ZN34_INTERNAL_3ead5617_4_k_cu_6f71c0f24cuda3std6ranges3__45__cpo6cbeginE:
	.zero		1
	.type		_ZN34_INTERNAL_3ead5617_4_k_cu_6f71c0f24cuda3std3__48in_placeE,@object
	.size		_ZN34_INTERNAL_3ead5617_4_k_cu_6f71c0f24cuda3std3__48in_placeE,(_ZN34_INTERNAL_3ead5617_4_k_cu_6f71c0f24cuda3std6ranges3__45__cpo4sizeE - _ZN34_INTERNAL_3ead5617_4_k_cu_6f71c0f24cuda3std3__48in_placeE)
_ZN34_INTERNAL_3ead5617_4_k_cu_6f71c0f24cuda3std3__48in_placeE:
	.zero		1
	.type		_ZN34_INTERNAL_3ead5617_4_k_cu_6f71c0f24cuda3std6ranges3__45__cpo4sizeE,@object
	.size		_ZN34_INTERNAL_3ead5617_4_k_cu_6f71c0f24cuda3std6ranges3__45__cpo4sizeE,(_ZN34_INTERNAL_3ead5617_4_k_cu_6f71c0f26thrust24THRUST_300001_SM_1000_NS12placeholders2_9E - _ZN34_INTERNAL_3ead5617_4_k_cu_6f71c0f24cuda3std6ranges3__45__cpo4sizeE)
_ZN34_INTERNAL_3ead5617_4_k_cu_6f71c0f24cuda3std6ranges3__45__cpo4sizeE:
	.zero		1
	.type		_ZN34_INTERNAL_3ead5617_4_k_cu_6f71c0f26thrust24THRUST_300001_SM_1000_NS12placeholders2_9E,@object
	.size		_ZN34_INTERNAL_3ead5617_4_k_cu_6f71c0f26thrust24THRUST_300001_SM_1000_NS12placeholders2_9E,(_ZN34_INTERNAL_3ead5617_4_k_cu_6f71c0f24cuda3std3__45__cpo7crbeginE - _ZN34_INTERNAL_3ead5617_4_k_cu_6f71c0f26thrust24THRUST_300001_SM_1000_NS12placeholders2_9E)
_ZN34_INTERNAL_3ead5617_4_k_cu_6f71c0f26thrust24THRUST_300001_SM_1000_NS12placeholders2_9E:
	.zero		1
	.type		_ZN34_INTERNAL_3ead5617_4_k_cu_6f71c0f24cuda3std3__45__cpo7crbeginE,@object
	.size		_ZN34_INTERNAL_3ead5617_4_k_cu_6f71c0f24cuda3std3__45__cpo7crbeginE,(_ZN34_INTERNAL_3ead5617_4_k_cu_6f71c0f24cuda3std6ranges3__45__cpo4nextE - _ZN34_INTERNAL_3ead5617_4_k_cu_6f71c0f24cuda3std3__45__cpo7crbeginE)
_ZN34_INTERNAL_3ead5617_4_k_cu_6f71c0f24cuda3std3__45__cpo7crbeginE:
	.zero		1
	.type		_ZN34_INTERNAL_3ead5617_4_k_cu_6f71c0f24cuda3std6ranges3__45__cpo4nextE,@object
	.size		_ZN34_INTERNAL_3ead5617_4_k_cu_6f71c0f24cuda3std6ranges3__45__cpo4nextE,(_ZN34_INTERNAL_3ead5617_4_k_cu_6f71c0f24cuda3std6ranges3__45__cpo4swapE - _ZN34_INTERNAL_3ead5617_4_k_cu_6f71c0f24cuda3std6ranges3__45__cpo4nextE)
_ZN34_INTERNAL_3ead5617_4_k_cu_6f71c0f24cuda3std6ranges3__45__cpo4nextE:
	.zero		1
	.type		_ZN34_INTERNAL_3ead5617_4_k_cu_6f71c0f24cuda3std6ranges3__45__cpo4swapE,@object
	.size		_ZN34_INTERNAL_3ead5617_4_k_cu_6f71c0f24cuda3std6ranges3__45__cpo4swapE,(_ZN34_INTERNAL_3ead5617_4_k_cu_6f71c0f26thrust24THRUST_300001_SM_1000_NS12placeholders2_1E - _ZN34_INTERNAL_3ead5617_4_k_cu_6f71c0f24cuda3std6ranges3__45__cpo4swapE)
_ZN34_INTERNAL_3ead5617_4_k_cu_6f71c0f24cuda3std6ranges3__45__cpo4swapE:
	.zero		1
	.type		_ZN34_INTERNAL_3ead5617_4_k_cu_6f71c0f26thrust24THRUST_300001_SM_1000_NS12placeholders2_1E,@object
	.size		_ZN34_INTERNAL_3ead5617_4_k_cu_6f71c0f26thrust24THRUST_300001_SM_1000_NS12placeholders2_1E,(_ZN34_INTERNAL_3ead5617_4_k_cu_6f71c0f26thrust24THRUST_300001_SM_1000_NS12placeholders2_3E - _ZN34_INTERNAL_3ead5617_4_k_cu_6f71c0f26thrust24THRUST_300001_SM_1000_NS12placeholders2_1E)
_ZN34_INTERNAL_3ead5617_4_k_cu_6f71c0f26thrust24THRUST_300001_SM_1000_NS12placeholders2_1E:
	.zero		1
	.type		_ZN34_INTERNAL_3ead5617_4_k_cu_6f71c0f26thrust24THRUST_300001_SM_1000_NS12placeholders2_3E,@object
	.size		_ZN34_INTERNAL_3ead5617_4_k_cu_6f71c0f26thrust24THRUST_300001_SM_1000_NS12placeholders2_3E,(_ZN34_INTERNAL_3ead5617_4_k_cu_6f71c0f24cuda3std3__45__cpo5beginE - _ZN34_INTERNAL_3ead5617_4_k_cu_6f71c0f26thrust24THRUST_300001_SM_1000_NS12placeholders2_3E)
_ZN34_INTERNAL_3ead5617_4_k_cu_6f71c0f26thrust24THRUST_300001_SM_1000_NS12placeholders2_3E:
	.zero		1
	.type		_ZN34_INTERNAL_3ead5617_4_k_cu_6f71c0f24cuda3std3__45__cpo5beginE,@object
	.size		_ZN34_INTERNAL_3ead5617_4_k_cu_6f71c0f24cuda3std3__45__cpo5beginE,(_ZN34_INTERNAL_3ead5617_4_k_cu_6f71c0f24cuda3std6ranges3__45__cpo5beginE - _ZN34_INTERNAL_3ead5617_4_k_cu_6f71c0f24cuda3std3__45__cpo5beginE)
_ZN34_INTERNAL_3ead5617_4_k_cu_6f71c0f24cuda3std3__45__cpo5beginE:
	.zero		1
	.type		_ZN34_INTERNAL_3ead5617_4_k_cu_6f71c0f24cuda3std6ranges3__45__cpo5beginE,@object
	.size		_ZN34_INTERNAL_3ead5617_4_k_cu_6f71c0f24cuda3std6ranges3__45__cpo5beginE,(_ZN34_INTERNAL_3ead5617_4_k_cu_6f71c0f24cuda3std3__436_GLOBAL__N__3ead5617_4_k_cu_6f71c0f26ignoreE - _ZN34_INTERNAL_3ead5617_4_k_cu_6f71c0f24cuda3std6ranges3__45__cpo5beginE)
_ZN34_INTERNAL_3ead5617_4_k_cu_6f71c0f24cuda3std6ranges3__45__cpo5beginE:
	.zero		1
	.type		_ZN34_INTERNAL_3ead5617_4_k_cu_6f71c0f24cuda3std3__436_GLOBAL__N__3ead5617_4_k_cu_6f71c0f26ignoreE,@object
	.size		_ZN34_INTERNAL_3ead5617_4_k_cu_6f71c0f24cuda3std3__436_GLOBAL__N__3ead5617_4_k_cu_6f71c0f26ignoreE,(_ZN34_INTERNAL_3ead5617_4_k_cu_6f71c0f24cuda3std6ranges3__45__cpo4dataE - _ZN34_INTERNAL_3ead5617_4_k_cu_6f71c0f24cuda3std3__436_GLOBAL__N__3ead5617_4_k_cu_6f71c0f26ignoreE)
_ZN34_INTERNAL_3ead5617_4_k_cu_6f71c0f24cuda3std3__436_GLOBAL__N__3ead5617_4_k_cu_6f71c0f26ignoreE:
	.zero		1
	.type		_ZN34_INTERNAL_3ead5617_4_k_cu_6f71c0f24cuda3std6ranges3__45__cpo4dataE,@object
	.size		_ZN34_INTERNAL_3ead5617_4_k_cu_6f71c0f24cuda3std6ranges3__45__cpo4dataE,(_ZN34_INTERNAL_3ead5617_4_k_cu_6f71c0f26thrust24THRUST_300001_SM_1000_NS12placeholders2_7E - _ZN34_INTERNAL_3ead5617_4_k_cu_6f71c0f24cuda3std6ranges3__45__cpo4dataE)
_ZN34_INTERNAL_3ead5617_4_k_cu_6f71c0f24cuda3std6ranges3__45__cpo4dataE:
	.zero		1
	.type		_ZN34_INTERNAL_3ead5617_4_k_cu_6f71c0f26thrust24THRUST_300001_SM_1000_NS12placeholders2_7E,@object
	.size		_ZN34_INTERNAL_3ead5617_4_k_cu_6f71c0f26thrust24THRUST_300001_SM_1000_NS12placeholders2_7E,(_ZN34_INTERNAL_3ead5617_4_k_cu_6f71c0f24cuda3std3__45__cpo6rbeginE - _ZN34_INTERNAL_3ead5617_4_k_cu_6f71c0f26thrust24THRUST_300001_SM_1000_NS12placeholders2_7E)
_ZN34_INTERNAL_3ead5617_4_k_cu_6f71c0f26thrust24THRUST_300001_SM_1000_NS12placeholders2_7E:
	.zero		1
	.type		_ZN34_INTERNAL_3ead5617_4_k_cu_6f71c0f24cuda3std3__45__cpo6rbeginE,@object
	.size		_ZN34_INTERNAL_3ead5617_4_k_cu_6f71c0f24cuda3std3__45__cpo6rbeginE,(_ZN34_INTERNAL_3ead5617_4_k_cu_6f71c0f24cuda3std6ranges3__45__cpo7advanceE - _ZN34_INTERNAL_3ead5617_4_k_cu_6f71c0f24cuda3std3__45__cpo6rbeginE)
_ZN34_INTERNAL_3ead5617_4_k_cu_6f71c0f24cuda3std3__45__cpo6rbeginE:
	.zero		1
	.type		_ZN34_INTERNAL_3ead5617_4_k_cu_6f71c0f24cuda3std6ranges3__45__cpo7advanceE,@object
	.size		_ZN34_INTERNAL_3ead5617_4_k_cu_6f71c0f24cuda3std6ranges3__45__cpo7advanceE,(_ZN34_INTERNAL_3ead5617_4_k_cu_6f71c0f24cuda3std3__47nulloptE - _ZN34_INTERNAL_3ead5617_4_k_cu_6f71c0f24cuda3std6ranges3__45__cpo7advanceE)
_ZN34_INTERNAL_3ead5617_4_k_cu_6f71c0f24cuda3std6ranges3__45__cpo7advanceE:
	.zero		1
	.type		_ZN34_INTERNAL_3ead5617_4_k_cu_6f71c0f24cuda3std3__47nulloptE,@object
	.size		_ZN34_INTERNAL_3ead5617_4_k_cu_6f71c0f24cuda3std3__47nulloptE,(_ZN34_INTERNAL_3ead5617_4_k_cu_6f71c0f24cuda3std6ranges3__45__cpo8distanceE - _ZN34_INTERNAL_3ead5617_4_k_cu_6f71c0f24cuda3std3__47nulloptE)
_ZN34_INTERNAL_3ead5617_4_k_cu_6f71c0f24cuda3std3__47nulloptE:
	.zero		1
	.type		_ZN34_INTERNAL_3ead5617_4_k_cu_6f71c0f24cuda3std6ranges3__45__cpo8distanceE,@object
	.size		_ZN34_INTERNAL_3ead5617_4_k_cu_6f71c0f24cuda3std6ranges3__45__cpo8distanceE,(_ZN34_INTERNAL_3ead5617_4_k_cu_6f71c0f26thrust24THRUST_300001_SM_1000_NS12placeholders2_6E - _ZN34_INTERNAL_3ead5617_4_k_cu_6f71c0f24cuda3std6ranges3__45__cpo8distanceE)
_ZN34_INTERNAL_3ead5617_4_k_cu_6f71c0f24cuda3std6ranges3__45__cpo8distanceE:
	.zero		1
	.type		_ZN34_INTERNAL_3ead5617_4_k_cu_6f71c0f26thrust24THRUST_300001_SM_1000_NS12placeholders2_6E,@object
	.size		_ZN34_INTERNAL_3ead5617_4_k_cu_6f71c0f26thrust24THRUST_300001_SM_1000_NS12placeholders2_6E,(_ZN34_INTERNAL_3ead5617_4_k_cu_6f71c0f24cuda3std3__45__cpo4cendE - _ZN34_INTERNAL_3ead5617_4_k_cu_6f71c0f26thrust24THRUST_300001_SM_1000_NS12placeholders2_6E)
_ZN34_INTERNAL_3ead5617_4_k_cu_6f71c0f26thrust24THRUST_300001_SM_1000_NS12placeholders2_6E:
	.zero		1
	.type		_ZN34_INTERNAL_3ead5617_4_k_cu_6f71c0f24cuda3std3__45__cpo4cendE,@object
	.size		_ZN34_INTERNAL_3ead5617_4_k_cu_6f71c0f24cuda3std3__45__cpo4cendE,(_ZN34_INTERNAL_3ead5617_4_k_cu_6f71c0f24cuda3std6ranges3__45__cpo4cendE - _ZN34_INTERNAL_3ead5617_4_k_cu_6f71c0f24cuda3std3__45__cpo4cendE)
_ZN34_INTERNAL_3ead5617_4_k_cu_6f71c0f24cuda3std3__45__cpo4cendE:
	.zero		1
	.type		_ZN34_INTERNAL_3ead5617_4_k_cu_6f71c0f24cuda3std6ranges3__45__cpo4cendE,@object
	.size		_ZN34_INTERNAL_3ead5617_4_k_cu_6f71c0f24cuda3std6ranges3__45__cpo4cendE,(_ZN34_INTERNAL_3ead5617_4_k_cu_6f71c0f24cuda3std3__420unreachable_sentinelE - _ZN34_INTERNAL_3ead5617_4_k_cu_6f71c0f24cuda3std6ranges3__45__cpo4cendE)
_ZN34_INTERNAL_3ead5617_4_k_cu_6f71c0f24cuda3std6ranges3__45__cpo4cendE:
	.zero		1
	.type		_ZN34_INTERNAL_3ead5617_4_k_cu_6f71c0f24cuda3std3__420unreachable_sentinelE,@object
	.size		_ZN34_INTERNAL_3ead5617_4_k_cu_6f71c0f24cuda3std3__420unreachable_sentinelE,(_ZN34_INTERNAL_3ead5617_4_k_cu_6f71c0f24cuda3std6ranges3__45__cpo5ssizeE - _ZN34_INTERNAL_3ead5617_4_k_cu_6f71c0f24cuda3std3__420unreachable_sentinelE)
_ZN34_INTERNAL_3ead5617_4_k_cu_6f71c0f24cuda3std3__420unreachable_sentinelE:
	.zero		1
	.type		_ZN34_INTERNAL_3ead5617_4_k_cu_6f71c0f24cuda3std6ranges3__45__cpo5ssizeE,@object
	.size		_ZN34_INTERNAL_3ead5617_4_k_cu_6f71c0f24cuda3std6ranges3__45__cpo5ssizeE,(_ZN34_INTERNAL_3ead5617_4_k_cu_6f71c0f26thrust24THRUST_300001_SM_1000_NS12placeholders3_10E - _ZN34_INTERNAL_3ead5617_4_k_cu_6f71c0f24cuda3std6ranges3__45__cpo5ssizeE)
_ZN34_INTERNAL_3ead5617_4_k_cu_6f71c0f24cuda3std6ranges3__45__cpo5ssizeE:
	.zero		1
	.type		_ZN34_INTERNAL_3ead5617_4_k_cu_6f71c0f26thrust24THRUST_300001_SM_1000_NS12placeholders3_10E,@object
	.size		_ZN34_INTERNAL_3ead5617_4_k_cu_6f71c0f26thrust24THRUST_300001_SM_1000_NS12placeholders3_10E,(_ZN34_INTERNAL_3ead5617_4_k_cu_6f71c0f24cuda3std3__45__cpo5crendE - _ZN34_INTERNAL_3ead5617_4_k_cu_6f71c0f26thrust24THRUST_300001_SM_1000_NS12placeholders3_10E)
_ZN34_INTERNAL_3ead5617_4_k_cu_6f71c0f26thrust24THRUST_300001_SM_1000_NS12placeholders3_10E:
	.zero		1
	.type		_ZN34_INTERNAL_3ead5617_4_k_cu_6f71c0f24cuda3std3__45__cpo5crendE,@object
	.size		_ZN34_INTERNAL_3ead5617_4_k_cu_6f71c0f24cuda3std3__45__cpo5crendE,(_ZN34_INTERNAL_3ead5617_4_k_cu_6f71c0f24cuda3std6ranges3__45__cpo4prevE - _ZN34_INTERNAL_3ead5617_4_k_cu_6f71c0f24cuda3std3__45__cpo5crendE)
_ZN34_INTERNAL_3ead5617_4_k_cu_6f71c0f24cuda3std3__45__cpo5crendE:
	.zero		1
	.type		_ZN34_INTERNAL_3ead5617_4_k_cu_6f71c0f24cuda3std6ranges3__45__cpo4prevE,@object
	.size		_ZN34_INTERNAL_3ead5617_4_k_cu_6f71c0f24cuda3std6ranges3__45__cpo4prevE,(_ZN34_INTERNAL_3ead5617_4_k_cu_6f71c0f24cuda3std6ranges3__45__cpo9iter_moveE - _ZN34_INTERNAL_3ead5617_4_k_cu_6f71c0f24cuda3std6ranges3__45__cpo4prevE)
_ZN34_INTERNAL_3ead5617_4_k_cu_6f71c0f24cuda3std6ranges3__45__cpo4prevE:
	.zero		1
	.type		_ZN34_INTERNAL_3ead5617_4_k_cu_6f71c0f24cuda3std6ranges3__45__cpo9iter_moveE,@object
	.size		_ZN34_INTERNAL_3ead5617_4_k_cu_6f71c0f24cuda3std6ranges3__45__cpo9iter_moveE,(_ZN34_INTERNAL_3ead5617_4_k_cu_6f71c0f26thrust24THRUST_300001_SM_1000_NS12placeholders2_2E - _ZN34_INTERNAL_3ead5617_4_k_cu_6f71c0f24cuda3std6ranges3__45__cpo9iter_moveE)
_ZN34_INTERNAL_3ead5617_4_k_cu_6f71c0f24cuda3std6ranges3__45__cpo9iter_moveE:
	.zero		1
	.type		_ZN34_INTERNAL_3ead5617_4_k_cu_6f71c0f26thrust24THRUST_300001_SM_1000_NS12placeholders2_2E,@object
	.size		_ZN34_INTERNAL_3ead5617_4_k_cu_6f71c0f26thrust24THRUST_300001_SM_1000_NS12placeholders2_2E,(_ZN34_INTERNAL_3ead5617_4_k_cu_6f71c0f26thrust24THRUST_300001_SM_1000_NS12placeholders2_4E - _ZN34_INTERNAL_3ead5617_4_k_cu_6f71c0f26thrust24THRUST_300001_SM_1000_NS12placeholders2_2E)
_ZN34_INTERNAL_3ead5617_4_k_cu_6f71c0f26thrust24THRUST_300001_SM_1000_NS12placeholders2_2E:
	.zero		1
	.type		_ZN34_INTERNAL_3ead5617_4_k_cu_6f71c0f26thrust24THRUST_300001_SM_1000_NS12placeholders2_4E,@object
	.size		_ZN34_INTERNAL_3ead5617_4_k_cu_6f71c0f26thrust24THRUST_300001_SM_1000_NS12placeholders2_4E,(_ZN34_INTERNAL_3ead5617_4_k_cu_6f71c0f24cuda3std3__45__cpo3endE - _ZN34_INTERNAL_3ead5617_4_k_cu_6f71c0f26thrust24THRUST_300001_SM_1000_NS12placeholders2_4E)
_ZN34_INTERNAL_3ead5617_4_k_cu_6f71c0f26thrust24THRUST_300001_SM_1000_NS12placeholders2_4E:
	.zero		1
	.type		_ZN34_INTERNAL_3ead5617_4_k_cu_6f71c0f24cuda3std3__45__cpo3endE,@object
	.size		_ZN34_INTERNAL_3ead5617_4_k_cu_6f71c0f24cuda3std3__45__cpo3endE,(_ZN34_INTERNAL_3ead5617_4_k_cu_6f71c0f24cuda3std6ranges3__45__cpo3endE - _ZN34_INTERNAL_3ead5617_4_k_cu_6f71c0f24cuda3std3__45__cpo3endE)
_ZN34_INTERNAL_3ead5617_4_k_cu_6f71c0f24cuda3std3__45__cpo3endE:
	.zero		1
	.type		_ZN34_INTERNAL_3ead5617_4_k_cu_6f71c0f24cuda3std6ranges3__45__cpo3endE,@object
	.size		_ZN34_INTERNAL_3ead5617_4_k_cu_6f71c0f24cuda3std6ranges3__45__cpo3endE,(_ZN34_INTERNAL_3ead5617_4_k_cu_6f71c0f24cuda3std3__419piecewise_constructE - _ZN34_INTERNAL_3ead5617_4_k_cu_6f71c0f24cuda3std6ranges3__45__cpo3endE)
_ZN34_INTERNAL_3ead5617_4_k_cu_6f71c0f24cuda3std6ranges3__45__cpo3endE:
	.zero		1
	.type		_ZN34_INTERNAL_3ead5617_4_k_cu_6f71c0f24cuda3std3__419piecewise_constructE,@object
	.size		_ZN34_INTERNAL_3ead5617_4_k_cu_6f71c0f24cuda3std3__419piecewise_constructE,(_ZN34_INTERNAL_3ead5617_4_k_cu_6f71c0f24cuda3std6ranges3__45__cpo5cdataE - _ZN34_INTERNAL_3ead5617_4_k_cu_6f71c0f24cuda3std3__419piecewise_constructE)
_ZN34_INTERNAL_3ead5617_4_k_cu_6f71c0f24cuda3std3__419piecewise_constructE:
	.zero		1
	.type		_ZN34_INTERNAL_3ead5617_4_k_cu_6f71c0f24cuda3std6ranges3__45__cpo5cdataE,@object
	.size		_ZN34_INTERNAL_3ead5617_4_k_cu_6f71c0f24cuda3std6ranges3__45__cpo5cdataE,(_ZN34_INTERNAL_3ead5617_4_k_cu_6f71c0f26thrust24THRUST_300001_SM_1000_NS12placeholders2_8E - _ZN34_INTERNAL_3ead5617_4_k_cu_6f71c0f24cuda3std6ranges3__45__cpo5cdataE)
_ZN34_INTERNAL_3ead5617_4_k_cu_6f71c0f24cuda3std6ranges3__45__cpo5cdataE:
	.zero		1
	.type		_ZN34_INTERNAL_3ead5617_4_k_cu_6f71c0f26thrust24THRUST_300001_SM_1000_NS12placeholders2_8E,@object
	.size		_ZN34_INTERNAL_3ead5617_4_k_cu_6f71c0f26thrust24THRUST_300001_SM_1000_NS12placeholders2_8E,(_ZN34_INTERNAL_3ead5617_4_k_cu_6f71c0f24cuda3std3__45__cpo4rendE - _ZN34_INTERNAL_3ead5617_4_k_cu_6f71c0f26thrust24THRUST_300001_SM_1000_NS12placeholders2_8E)
_ZN34_INTERNAL_3ead5617_4_k_cu_6f71c0f26thrust24THRUST_300001_SM_1000_NS12placeholders2_8E:
	.zero		1
	.type		_ZN34_INTERNAL_3ead5617_4_k_cu_6f71c0f24cuda3std3__45__cpo4rendE,@object
	.size		_ZN34_INTERNAL_3ead5617_4_k_cu_6f71c0f24cuda3std3__45__cpo4rendE,(_ZN34_INTERNAL_3ead5617_4_k_cu_6f71c0f24cuda3std6ranges3__45__cpo9iter_swapE - _ZN34_INTERNAL_3ead5617_4_k_cu_6f71c0f24cuda3std3__45__cpo4rendE)
_ZN34_INTERNAL_3ead5617_4_k_cu_6f71c0f24cuda3std3__45__cpo4rendE:
	.zero		1
	.type		_ZN34_INTERNAL_3ead5617_4_k_cu_6f71c0f24cuda3std6ranges3__45__cpo9iter_swapE,@object
	.size		_ZN34_INTERNAL_3ead5617_4_k_cu_6f71c0f24cuda3std6ranges3__45__cpo9iter_swapE,(_ZN34_INTERNAL_3ead5617_4_k_cu_6f71c0f24cuda3std3__48unexpectE - _ZN34_INTERNAL_3ead5617_4_k_cu_6f71c0f24cuda3std6ranges3__45__cpo9iter_swapE)
_ZN34_INTERNAL_3ead5617_4_k_cu_6f71c0f24cuda3std6ranges3__45__cpo9iter_swapE:
	.zero		1
	.type		_ZN34_INTERNAL_3ead5617_4_k_cu_6f71c0f24cuda3std3__48unexpectE,@object
	.size		_ZN34_INTERNAL_3ead5617_4_k_cu_6f71c0f24cuda3std3__48unexpectE,(_ZN34_INTERNAL_3ead5617_4_k_cu_6f71c0f26thrust24THRUST_300001_SM_1000_NS6system6detail10sequential3seqE - _ZN34_INTERNAL_3ead5617_4_k_cu_6f71c0f24cuda3std3__48unexpectE)
_ZN34_INTERNAL_3ead5617_4_k_cu_6f71c0f24cuda3std3__48unexpectE:
	.zero		1
	.type		_ZN34_INTERNAL_3ead5617_4_k_cu_6f71c0f26thrust24THRUST_300001_SM_1000_NS6system6detail10sequential3seqE,@object
	.size		_ZN34_INTERNAL_3ead5617_4_k_cu_6f71c0f26thrust24THRUST_300001_SM_1000_NS6system6detail10sequential3seqE,(.L_29 - _ZN34_INTERNAL_3ead5617_4_k_cu_6f71c0f26thrust24THRUST_300001_SM_1000_NS6system6detail10sequential3seqE)
_ZN34_INTERNAL_3ead5617_4_k_cu_6f71c0f26thrust24THRUST_300001_SM_1000_NS6system6detail10sequential3seqE:
	.zero		1
.L_29:


//--------------------- .nv.shared._Z15BlockSortKernelPiS_i --------------------------
	.section	.nv.shared._Z15BlockSortKernelPiS_i,"aw",@nobits
	.sectionflags	@""
	.align	16
.nv.shared._Z15BlockSortKernelPiS_i:
	.zero		1376


//--------------------- .nv.constant0._ZN3cub18CUB_300001_SM_10006detail11EmptyKernelIvEEvv --------------------------
	.section	.nv.constant0._ZN3cub18CUB_300001_SM_10006detail11EmptyKernelIvEEvv,"a",@progbits
	.sectionflags	@""
	.align	4
.nv.constant0._ZN3cub18CUB_300001_SM_10006detail11EmptyKernelIvEEvv:
	.zero		896


//--------------------- .nv.constant0._Z15BlockSortKernelPiS_i --------------------------
	.section	.nv.constant0._Z15BlockSortKernelPiS_i,"a",@progbits
	.sectionflags	@""
	.align	4
.nv.constant0._Z15BlockSortKernelPiS_i:
	.zero		916


//--------------------- SYMBOLS --------------------------

	.type		.nv.reservedSmem.offset0,@object
	.size		.nv.reservedSmem.offset0,0x4
	.type		.nv.reservedSmem.cap,@object
	.size		.nv.reservedSmem.cap,0x4
